//
// Generated by NVIDIA NVVM Compiler
//
// Compiler Build ID: CL-30794723
// Cuda compilation tools, release 11.6, V11.6.55
// Based on NVVM 7.0.1
//

.version 7.6
.target sm_52
.address_size 64

	// .globl	_Z11TVdenoise3dPfPKf
.const .align 8 .b8 o[24];
.const .align 4 .b8 vox[12];
.const .align 8 .b8 d[32];
.const .align 4 .b8 lambdap[80];
.const .align 4 .b8 lambdal[80];

.visible .entry _Z11TVdenoise3dPfPKf(
	.param .u64 _Z11TVdenoise3dPfPKf_param_0,
	.param .u64 _Z11TVdenoise3dPfPKf_param_1
)
{
	.local .align 16 .b8 	__local_depot0[480];
	.reg .b64 	%SP;
	.reg .b64 	%SPL;
	.reg .pred 	%p<11>;
	.reg .f32 	%f<618>;
	.reg .b32 	%r<19>;
	.reg .b64 	%rd<162>;


	mov.u64 	%SPL, __local_depot0;
	ld.param.u64 	%rd68, [_Z11TVdenoise3dPfPKf_param_0];
	ld.param.u64 	%rd67, [_Z11TVdenoise3dPfPKf_param_1];
	cvta.to.global.u64 	%rd1, %rd68;
	add.u64 	%rd2, %SPL, 0;
	mov.u32 	%r3, %ntid.z;
	mov.u32 	%r4, %ctaid.z;
	mov.u32 	%r5, %tid.z;
	mad.lo.s32 	%r6, %r4, %r3, %r5;
	mad.lo.s32 	%r7, %r6, 3, 1;
	cvt.u64.u32 	%rd70, %r7;
	ld.const.u64 	%rd71, [o+16];
	add.s64 	%rd3, %rd71, %rd70;
	ld.const.u64 	%rd4, [d+16];
	add.s64 	%rd72, %rd4, -1;
	setp.ge.u64 	%p1, %rd3, %rd72;
	@%p1 bra 	$L__BB0_13;

	mov.u32 	%r8, %ctaid.y;
	mov.u32 	%r9, %ntid.y;
	mov.u32 	%r10, %tid.y;
	mad.lo.s32 	%r11, %r8, %r9, %r10;
	mad.lo.s32 	%r12, %r11, 3, 1;
	cvt.u64.u32 	%rd73, %r12;
	ld.const.u64 	%rd74, [o+8];
	add.s64 	%rd5, %rd74, %rd73;
	ld.const.u64 	%rd6, [d+8];
	add.s64 	%rd75, %rd6, -1;
	setp.ge.u64 	%p2, %rd5, %rd75;
	@%p2 bra 	$L__BB0_13;

	mov.u32 	%r13, %ctaid.x;
	mov.u32 	%r14, %ntid.x;
	mul.lo.s32 	%r1, %r13, %r14;
	mov.u32 	%r2, %tid.x;
	add.s32 	%r15, %r1, %r2;
	mad.lo.s32 	%r16, %r15, 3, 1;
	cvt.u64.u32 	%rd76, %r16;
	ld.const.u64 	%rd7, [o];
	add.s64 	%rd8, %rd7, %rd76;
	ld.const.u64 	%rd9, [d];
	add.s64 	%rd77, %rd9, -1;
	setp.ge.u64 	%p3, %rd8, %rd77;
	@%p3 bra 	$L__BB0_13;

	mul.lo.s64 	%rd78, %rd6, %rd3;
	add.s64 	%rd10, %rd78, %rd5;
	mul.lo.s64 	%rd11, %rd10, %rd9;
	ld.const.f32 	%f139, [vox+8];
	rcp.rn.f32 	%f140, %f139;
	ld.const.f32 	%f141, [vox+4];
	rcp.rn.f32 	%f142, %f141;
	ld.const.f32 	%f143, [vox];
	rcp.rn.f32 	%f144, %f143;
	mul.lo.s64 	%rd79, %rd6, %rd9;
	mul.lo.s64 	%rd12, %rd79, %rd4;
	div.rn.f32 	%f1, %f144, %f143;
	div.rn.f32 	%f2, %f142, %f141;
	div.rn.f32 	%f3, %f140, %f139;
	ld.const.u64 	%rd13, [d+24];
	setp.eq.s64 	%p4, %rd13, 0;
	mov.f32 	%f586, 0f00000000;
	mov.f32 	%f587, %f586;
	mov.f32 	%f588, %f586;
	mov.f32 	%f589, %f586;
	mov.f32 	%f590, %f586;
	mov.f32 	%f591, %f586;
	mov.f32 	%f592, %f586;
	mov.f32 	%f593, %f586;
	mov.f32 	%f594, %f586;
	mov.f32 	%f595, %f586;
	mov.f32 	%f596, %f586;
	mov.f32 	%f597, %f586;
	mov.f32 	%f598, %f586;
	mov.f32 	%f599, %f586;
	mov.f32 	%f600, %f586;
	mov.f32 	%f601, %f586;
	mov.f32 	%f602, %f586;
	mov.f32 	%f603, %f586;
	mov.f32 	%f604, %f586;
	mov.f32 	%f605, %f586;
	mov.f32 	%f606, %f586;
	mov.f32 	%f607, %f586;
	mov.f32 	%f608, %f586;
	mov.f32 	%f609, %f586;
	mov.f32 	%f610, %f586;
	mov.f32 	%f611, %f586;
	mov.f32 	%f612, %f586;
	mov.f32 	%f613, %f586;
	mov.f32 	%f614, %f586;
	mov.f32 	%f615, %f586;
	mov.f32 	%f616, %f586;
	mov.f32 	%f617, %f586;
	@%p4 bra 	$L__BB0_6;

	shl.b64 	%rd82, %rd10, 2;
	add.s64 	%rd83, %rd82, -4;
	shl.b64 	%rd84, %rd6, 2;
	sub.s64 	%rd85, %rd83, %rd84;
	mul.lo.s64 	%rd86, %rd9, %rd85;
	shl.b64 	%rd87, %rd7, 2;
	add.s64 	%rd88, %rd86, %rd87;
	add.s64 	%rd14, %rd88, 4;
	mul.lo.s32 	%r17, %r2, 3;
	mad.lo.s32 	%r18, %r1, 3, %r17;
	mul.wide.u32 	%rd89, %r18, 4;
	add.s64 	%rd147, %rd1, %rd89;
	shl.b64 	%rd16, %rd12, 2;
	sub.s64 	%rd90, %rd82, %rd84;
	mul.lo.s64 	%rd91, %rd9, %rd90;
	add.s64 	%rd92, %rd91, %rd87;
	add.s64 	%rd17, %rd92, 8;
	add.s64 	%rd93, %rd82, 4;
	sub.s64 	%rd94, %rd93, %rd84;
	mul.lo.s64 	%rd95, %rd9, %rd94;
	add.s64 	%rd96, %rd95, %rd87;
	add.s64 	%rd18, %rd96, 4;
	add.s64 	%rd97, %rd84, %rd82;
	add.s64 	%rd98, %rd97, 4;
	mul.lo.s64 	%rd99, %rd9, %rd98;
	add.s64 	%rd100, %rd99, %rd87;
	add.s64 	%rd19, %rd100, 4;
	mul.lo.s64 	%rd101, %rd9, %rd83;
	add.s64 	%rd102, %rd101, %rd87;
	add.s64 	%rd20, %rd102, 8;
	mul.lo.s64 	%rd103, %rd9, %rd97;
	add.s64 	%rd21, %rd103, %rd87;
	add.s64 	%rd104, %rd97, -4;
	mul.lo.s64 	%rd105, %rd9, %rd104;
	add.s64 	%rd106, %rd105, %rd87;
	add.s64 	%rd22, %rd106, 4;
	mul.lo.s64 	%rd107, %rd9, %rd93;
	add.s64 	%rd108, %rd107, %rd87;
	add.s64 	%rd23, %rd108, 8;
	shl.b64 	%rd109, %rd11, 2;
	add.s64 	%rd110, %rd109, %rd87;
	add.s64 	%rd24, %rd110, 8;
	mov.u64 	%rd148, 0;
	mov.u64 	%rd146, lambdap;
	mov.u64 	%rd145, %rd2;

$L__BB0_5:
	ld.const.f32 	%f177, [%rd146];
	add.s64 	%rd111, %rd147, %rd14;
	ld.global.f32 	%f178, [%rd111];
	add.s64 	%rd112, %rd147, %rd17;
	ld.global.f32 	%f179, [%rd112+-8];
	ld.global.f32 	%f180, [%rd112];
	add.s64 	%rd113, %rd147, %rd18;
	ld.global.f32 	%f181, [%rd113];
	add.s64 	%rd114, %rd147, %rd20;
	ld.global.f32 	%f182, [%rd114+-8];
	ld.global.f32 	%f183, [%rd114];
	add.s64 	%rd115, %rd147, %rd24;
	add.s64 	%rd116, %rd147, %rd23;
	ld.global.f32 	%f184, [%rd116+-8];
	ld.global.f32 	%f185, [%rd116];
	add.s64 	%rd117, %rd147, %rd22;
	ld.global.f32 	%f186, [%rd117];
	add.s64 	%rd118, %rd147, %rd21;
	ld.global.f32 	%f187, [%rd118];
	ld.global.f32 	%f188, [%rd118+8];
	add.s64 	%rd119, %rd147, %rd19;
	ld.global.f32 	%f189, [%rd119];
	ld.global.f32 	%f190, [%rd115+-4];
	ld.global.f32 	%f191, [%rd118+4];
	ld.global.f32 	%f192, [%rd112+-4];
	ld.global.f32 	%f193, [%rd116+-4];
	ld.global.f32 	%f194, [%rd114+-4];
	ld.global.f32 	%f195, [%rd115];
	ld.global.f32 	%f196, [%rd115+-8];
	st.local.v2.f32 	[%rd145], {%f192, %f191};
	st.local.v2.f32 	[%rd145+8], {%f194, %f193};
	st.local.v2.f32 	[%rd145+16], {%f196, %f195};
	sub.f32 	%f197, %f190, %f192;
	mul.f32 	%f198, %f197, %f197;
	sub.f32 	%f199, %f190, %f191;
	mul.f32 	%f200, %f199, %f199;
	sub.f32 	%f201, %f190, %f194;
	mul.f32 	%f202, %f201, %f201;
	mul.f32 	%f203, %f2, %f202;
	sub.f32 	%f204, %f190, %f193;
	mul.f32 	%f205, %f204, %f204;
	mul.f32 	%f206, %f2, %f205;
	sub.f32 	%f207, %f190, %f196;
	mul.f32 	%f208, %f207, %f207;
	mul.f32 	%f209, %f1, %f208;
	sub.f32 	%f210, %f190, %f195;
	mul.f32 	%f211, %f210, %f210;
	mul.f32 	%f212, %f1, %f211;
	fma.rn.f32 	%f213, %f3, %f198, %f203;
	add.f32 	%f214, %f213, 0f322BCC77;
	add.f32 	%f215, %f214, %f209;
	fma.rn.f32 	%f617, %f177, %f215, %f617;
	add.f32 	%f216, %f214, %f212;
	fma.rn.f32 	%f616, %f177, %f216, %f616;
	fma.rn.f32 	%f217, %f3, %f198, %f206;
	add.f32 	%f218, %f217, 0f322BCC77;
	add.f32 	%f219, %f209, %f218;
	fma.rn.f32 	%f615, %f177, %f219, %f615;
	add.f32 	%f220, %f218, %f212;
	fma.rn.f32 	%f614, %f177, %f220, %f614;
	fma.rn.f32 	%f221, %f3, %f200, %f203;
	add.f32 	%f222, %f221, 0f322BCC77;
	add.f32 	%f223, %f222, %f209;
	fma.rn.f32 	%f613, %f177, %f223, %f613;
	add.f32 	%f224, %f222, %f212;
	fma.rn.f32 	%f612, %f177, %f224, %f612;
	fma.rn.f32 	%f225, %f3, %f200, %f206;
	add.f32 	%f226, %f225, 0f322BCC77;
	add.f32 	%f227, %f209, %f226;
	fma.rn.f32 	%f611, %f177, %f227, %f611;
	add.f32 	%f228, %f226, %f212;
	fma.rn.f32 	%f610, %f177, %f228, %f610;
	fma.rn.f32 	%f229, %f3, %f198, 0f322BCC77;
	sub.f32 	%f230, %f192, %f178;
	mul.f32 	%f231, %f230, %f230;
	fma.rn.f32 	%f232, %f2, %f231, %f229;
	sub.f32 	%f233, %f192, %f179;
	mul.f32 	%f234, %f233, %f233;
	fma.rn.f32 	%f235, %f1, %f234, %f232;
	fma.rn.f32 	%f609, %f177, %f235, %f609;
	sub.f32 	%f236, %f192, %f180;
	mul.f32 	%f237, %f236, %f236;
	fma.rn.f32 	%f238, %f1, %f237, %f232;
	fma.rn.f32 	%f608, %f177, %f238, %f608;
	sub.f32 	%f239, %f192, %f181;
	mul.f32 	%f240, %f239, %f239;
	fma.rn.f32 	%f241, %f2, %f240, %f229;
	fma.rn.f32 	%f242, %f1, %f234, %f241;
	fma.rn.f32 	%f607, %f177, %f242, %f607;
	fma.rn.f32 	%f243, %f1, %f237, %f241;
	fma.rn.f32 	%f606, %f177, %f243, %f606;
	fma.rn.f32 	%f244, %f3, %f200, 0f322BCC77;
	sub.f32 	%f245, %f191, %f187;
	mul.f32 	%f246, %f245, %f245;
	fma.rn.f32 	%f247, %f2, %f246, %f244;
	sub.f32 	%f248, %f191, %f186;
	mul.f32 	%f249, %f248, %f248;
	fma.rn.f32 	%f250, %f1, %f249, %f247;
	fma.rn.f32 	%f605, %f177, %f250, %f605;
	sub.f32 	%f251, %f191, %f189;
	mul.f32 	%f252, %f251, %f251;
	fma.rn.f32 	%f253, %f1, %f252, %f247;
	fma.rn.f32 	%f604, %f177, %f253, %f604;
	sub.f32 	%f254, %f191, %f188;
	mul.f32 	%f255, %f254, %f254;
	fma.rn.f32 	%f256, %f2, %f255, %f244;
	fma.rn.f32 	%f257, %f1, %f249, %f256;
	fma.rn.f32 	%f603, %f177, %f257, %f603;
	fma.rn.f32 	%f258, %f1, %f252, %f256;
	fma.rn.f32 	%f602, %f177, %f258, %f602;
	fma.rn.f32 	%f259, %f2, %f202, 0f322BCC77;
	sub.f32 	%f260, %f194, %f178;
	mul.f32 	%f261, %f260, %f260;
	fma.rn.f32 	%f262, %f3, %f261, %f259;
	sub.f32 	%f263, %f194, %f182;
	mul.f32 	%f264, %f263, %f263;
	fma.rn.f32 	%f265, %f1, %f264, %f262;
	fma.rn.f32 	%f601, %f177, %f265, %f601;
	sub.f32 	%f266, %f194, %f183;
	mul.f32 	%f267, %f266, %f266;
	fma.rn.f32 	%f268, %f1, %f267, %f262;
	fma.rn.f32 	%f600, %f177, %f268, %f600;
	sub.f32 	%f269, %f194, %f186;
	mul.f32 	%f270, %f269, %f269;
	fma.rn.f32 	%f271, %f3, %f270, %f259;
	fma.rn.f32 	%f272, %f1, %f264, %f271;
	fma.rn.f32 	%f599, %f177, %f272, %f599;
	fma.rn.f32 	%f273, %f1, %f267, %f271;
	fma.rn.f32 	%f598, %f177, %f273, %f598;
	fma.rn.f32 	%f274, %f2, %f205, 0f322BCC77;
	sub.f32 	%f275, %f193, %f181;
	mul.f32 	%f276, %f275, %f275;
	fma.rn.f32 	%f277, %f3, %f276, %f274;
	sub.f32 	%f278, %f193, %f184;
	mul.f32 	%f279, %f278, %f278;
	fma.rn.f32 	%f280, %f1, %f279, %f277;
	fma.rn.f32 	%f597, %f177, %f280, %f597;
	sub.f32 	%f281, %f193, %f185;
	mul.f32 	%f282, %f281, %f281;
	fma.rn.f32 	%f283, %f1, %f282, %f277;
	fma.rn.f32 	%f596, %f177, %f283, %f596;
	sub.f32 	%f284, %f193, %f189;
	mul.f32 	%f285, %f284, %f284;
	fma.rn.f32 	%f286, %f3, %f285, %f274;
	fma.rn.f32 	%f287, %f1, %f279, %f286;
	fma.rn.f32 	%f595, %f177, %f287, %f595;
	fma.rn.f32 	%f288, %f1, %f282, %f286;
	fma.rn.f32 	%f594, %f177, %f288, %f594;
	add.f32 	%f289, %f209, 0f322BCC77;
	sub.f32 	%f290, %f196, %f179;
	mul.f32 	%f291, %f290, %f290;
	fma.rn.f32 	%f292, %f3, %f291, %f289;
	sub.f32 	%f293, %f196, %f182;
	mul.f32 	%f294, %f293, %f293;
	fma.rn.f32 	%f295, %f2, %f294, %f292;
	fma.rn.f32 	%f593, %f177, %f295, %f593;
	sub.f32 	%f296, %f196, %f184;
	mul.f32 	%f297, %f296, %f296;
	fma.rn.f32 	%f298, %f2, %f297, %f292;
	fma.rn.f32 	%f592, %f177, %f298, %f592;
	sub.f32 	%f299, %f196, %f187;
	mul.f32 	%f300, %f299, %f299;
	fma.rn.f32 	%f301, %f3, %f300, %f289;
	fma.rn.f32 	%f302, %f2, %f294, %f301;
	fma.rn.f32 	%f591, %f177, %f302, %f591;
	fma.rn.f32 	%f303, %f2, %f297, %f301;
	fma.rn.f32 	%f590, %f177, %f303, %f590;
	add.f32 	%f304, %f212, 0f322BCC77;
	sub.f32 	%f305, %f195, %f180;
	mul.f32 	%f306, %f305, %f305;
	fma.rn.f32 	%f307, %f3, %f306, %f304;
	sub.f32 	%f308, %f195, %f183;
	mul.f32 	%f309, %f308, %f308;
	fma.rn.f32 	%f310, %f2, %f309, %f307;
	fma.rn.f32 	%f589, %f177, %f310, %f589;
	sub.f32 	%f311, %f195, %f185;
	mul.f32 	%f312, %f311, %f311;
	fma.rn.f32 	%f313, %f2, %f312, %f307;
	fma.rn.f32 	%f588, %f177, %f313, %f588;
	sub.f32 	%f314, %f195, %f188;
	mul.f32 	%f315, %f314, %f314;
	fma.rn.f32 	%f316, %f3, %f315, %f304;
	fma.rn.f32 	%f317, %f2, %f309, %f316;
	fma.rn.f32 	%f587, %f177, %f317, %f587;
	fma.rn.f32 	%f318, %f2, %f312, %f316;
	fma.rn.f32 	%f586, %f177, %f318, %f586;
	add.s64 	%rd147, %rd147, %rd16;
	add.s64 	%rd146, %rd146, 4;
	add.s64 	%rd145, %rd145, 24;
	add.s64 	%rd148, %rd148, 1;
	setp.lt.u64 	%p5, %rd148, %rd13;
	@%p5 bra 	$L__BB0_5;

$L__BB0_6:
	add.s64 	%rd33, %rd11, %rd8;
	sqrt.rn.f32 	%f319, %f617;
	rcp.rn.f32 	%f320, %f319;
	sqrt.rn.f32 	%f321, %f616;
	rcp.rn.f32 	%f322, %f321;
	sqrt.rn.f32 	%f323, %f615;
	rcp.rn.f32 	%f324, %f323;
	sqrt.rn.f32 	%f325, %f614;
	rcp.rn.f32 	%f326, %f325;
	sqrt.rn.f32 	%f327, %f613;
	rcp.rn.f32 	%f328, %f327;
	sqrt.rn.f32 	%f329, %f612;
	rcp.rn.f32 	%f330, %f329;
	sqrt.rn.f32 	%f331, %f611;
	rcp.rn.f32 	%f332, %f331;
	sqrt.rn.f32 	%f333, %f610;
	rcp.rn.f32 	%f334, %f333;
	sqrt.rn.f32 	%f335, %f609;
	rcp.rn.f32 	%f336, %f335;
	sqrt.rn.f32 	%f337, %f608;
	rcp.rn.f32 	%f338, %f337;
	sqrt.rn.f32 	%f339, %f607;
	rcp.rn.f32 	%f340, %f339;
	sqrt.rn.f32 	%f341, %f606;
	rcp.rn.f32 	%f342, %f341;
	sqrt.rn.f32 	%f343, %f605;
	rcp.rn.f32 	%f344, %f343;
	sqrt.rn.f32 	%f345, %f604;
	rcp.rn.f32 	%f346, %f345;
	sqrt.rn.f32 	%f347, %f603;
	rcp.rn.f32 	%f348, %f347;
	sqrt.rn.f32 	%f349, %f602;
	rcp.rn.f32 	%f350, %f349;
	sqrt.rn.f32 	%f351, %f601;
	rcp.rn.f32 	%f352, %f351;
	sqrt.rn.f32 	%f353, %f600;
	rcp.rn.f32 	%f354, %f353;
	sqrt.rn.f32 	%f355, %f599;
	rcp.rn.f32 	%f356, %f355;
	sqrt.rn.f32 	%f357, %f598;
	rcp.rn.f32 	%f358, %f357;
	sqrt.rn.f32 	%f359, %f597;
	rcp.rn.f32 	%f360, %f359;
	sqrt.rn.f32 	%f361, %f596;
	rcp.rn.f32 	%f362, %f361;
	sqrt.rn.f32 	%f363, %f595;
	rcp.rn.f32 	%f364, %f363;
	sqrt.rn.f32 	%f365, %f594;
	rcp.rn.f32 	%f366, %f365;
	sqrt.rn.f32 	%f367, %f593;
	rcp.rn.f32 	%f368, %f367;
	sqrt.rn.f32 	%f369, %f592;
	rcp.rn.f32 	%f370, %f369;
	sqrt.rn.f32 	%f371, %f591;
	rcp.rn.f32 	%f372, %f371;
	sqrt.rn.f32 	%f373, %f590;
	rcp.rn.f32 	%f374, %f373;
	sqrt.rn.f32 	%f375, %f589;
	rcp.rn.f32 	%f376, %f375;
	sqrt.rn.f32 	%f377, %f588;
	rcp.rn.f32 	%f378, %f377;
	sqrt.rn.f32 	%f379, %f587;
	rcp.rn.f32 	%f380, %f379;
	sqrt.rn.f32 	%f381, %f586;
	rcp.rn.f32 	%f382, %f381;
	add.f32 	%f383, %f336, %f338;
	add.f32 	%f384, %f383, %f340;
	add.f32 	%f385, %f384, %f342;
	add.f32 	%f386, %f385, %f320;
	add.f32 	%f387, %f386, %f322;
	add.f32 	%f388, %f387, %f324;
	add.f32 	%f389, %f388, %f326;
	mul.f32 	%f390, %f3, %f389;
	mul.f32 	%f100, %f390, 0f3E000000;
	add.f32 	%f391, %f344, %f346;
	add.f32 	%f392, %f391, %f348;
	add.f32 	%f393, %f392, %f350;
	add.f32 	%f394, %f393, %f328;
	add.f32 	%f395, %f394, %f330;
	add.f32 	%f396, %f395, %f332;
	add.f32 	%f397, %f396, %f334;
	mul.f32 	%f398, %f3, %f397;
	mul.f32 	%f101, %f398, 0f3E000000;
	add.f32 	%f399, %f352, %f354;
	add.f32 	%f400, %f399, %f356;
	add.f32 	%f401, %f400, %f358;
	add.f32 	%f402, %f401, %f320;
	add.f32 	%f403, %f402, %f322;
	add.f32 	%f404, %f403, %f328;
	add.f32 	%f405, %f404, %f330;
	mul.f32 	%f406, %f2, %f405;
	mul.f32 	%f102, %f406, 0f3E000000;
	add.f32 	%f407, %f360, %f362;
	add.f32 	%f408, %f407, %f364;
	add.f32 	%f409, %f408, %f366;
	add.f32 	%f410, %f409, %f324;
	add.f32 	%f411, %f410, %f326;
	add.f32 	%f412, %f411, %f332;
	add.f32 	%f413, %f412, %f334;
	mul.f32 	%f414, %f2, %f413;
	mul.f32 	%f103, %f414, 0f3E000000;
	add.f32 	%f415, %f368, %f370;
	add.f32 	%f416, %f415, %f372;
	add.f32 	%f417, %f416, %f374;
	add.f32 	%f418, %f417, %f320;
	add.f32 	%f419, %f418, %f324;
	add.f32 	%f420, %f419, %f328;
	add.f32 	%f421, %f420, %f332;
	mul.f32 	%f422, %f1, %f421;
	mul.f32 	%f104, %f422, 0f3E000000;
	add.f32 	%f423, %f376, %f378;
	add.f32 	%f424, %f423, %f380;
	add.f32 	%f425, %f424, %f382;
	add.f32 	%f426, %f425, %f322;
	add.f32 	%f427, %f426, %f326;
	add.f32 	%f428, %f427, %f330;
	add.f32 	%f429, %f428, %f334;
	mul.f32 	%f430, %f1, %f429;
	mul.f32 	%f105, %f430, 0f3E000000;
	add.f32 	%f431, %f100, %f101;
	add.f32 	%f432, %f431, %f102;
	add.f32 	%f433, %f432, %f103;
	add.f32 	%f434, %f433, %f104;
	add.f32 	%f106, %f434, %f105;
	@%p4 bra 	$L__BB0_13;

	shl.b64 	%rd121, %rd33, 2;
	add.s64 	%rd153, %rd1, %rd121;
	cvta.to.global.u64 	%rd122, %rd67;
	add.s64 	%rd155, %rd122, %rd121;
	add.s64 	%rd123, %rd13, -1;
	and.b64  	%rd36, %rd13, 3;
	setp.lt.u64 	%p7, %rd123, 3;
	mov.u64 	%rd154, 0;
	@%p7 bra 	$L__BB0_10;

	sub.s64 	%rd152, %rd13, %rd36;
	mul.lo.s64 	%rd125, %rd6, %rd4;
	mul.lo.s64 	%rd126, %rd125, %rd9;
	shl.b64 	%rd38, %rd126, 2;

$L__BB0_9:
	mul.lo.s64 	%rd127, %rd154, 24;
	add.s64 	%rd128, %rd2, %rd127;
	ld.local.v4.f32 	{%f435, %f436, %f437, %f438}, [%rd128];
	mul.f32 	%f443, %f101, %f436;
	fma.rn.f32 	%f444, %f100, %f435, %f443;
	fma.rn.f32 	%f445, %f102, %f437, %f444;
	fma.rn.f32 	%f446, %f103, %f438, %f445;
	ld.local.v4.f32 	{%f447, %f448, %f449, %f450}, [%rd128+16];
	fma.rn.f32 	%f455, %f104, %f447, %f446;
	fma.rn.f32 	%f456, %f105, %f448, %f455;
	shl.b64 	%rd129, %rd154, 2;
	mov.u64 	%rd130, lambdap;
	add.s64 	%rd131, %rd130, %rd129;
	ld.const.f32 	%f457, [%rd131];
	mov.u64 	%rd132, lambdal;
	add.s64 	%rd133, %rd132, %rd129;
	ld.const.f32 	%f458, [%rd133];
	ld.global.f32 	%f459, [%rd155];
	mul.f32 	%f460, %f459, %f458;
	fma.rn.f32 	%f461, %f457, %f456, %f460;
	fma.rn.f32 	%f462, %f106, %f457, %f458;
	div.rn.f32 	%f463, %f461, %f462;
	st.global.f32 	[%rd153], %f463;
	mul.f32 	%f464, %f101, %f450;
	fma.rn.f32 	%f465, %f100, %f449, %f464;
	ld.local.v4.f32 	{%f466, %f467, %f468, %f469}, [%rd128+32];
	fma.rn.f32 	%f474, %f102, %f466, %f465;
	fma.rn.f32 	%f475, %f103, %f467, %f474;
	fma.rn.f32 	%f476, %f104, %f468, %f475;
	fma.rn.f32 	%f477, %f105, %f469, %f476;
	ld.const.f32 	%f478, [%rd131+4];
	add.s64 	%rd134, %rd155, %rd38;
	ld.const.f32 	%f479, [%rd133+4];
	ld.global.f32 	%f480, [%rd134];
	mul.f32 	%f481, %f480, %f479;
	fma.rn.f32 	%f482, %f478, %f477, %f481;
	fma.rn.f32 	%f483, %f106, %f478, %f479;
	div.rn.f32 	%f484, %f482, %f483;
	add.s64 	%rd135, %rd153, %rd38;
	st.global.f32 	[%rd135], %f484;
	ld.local.v4.f32 	{%f485, %f486, %f487, %f488}, [%rd128+48];
	mul.f32 	%f493, %f101, %f486;
	fma.rn.f32 	%f494, %f100, %f485, %f493;
	fma.rn.f32 	%f495, %f102, %f487, %f494;
	fma.rn.f32 	%f496, %f103, %f488, %f495;
	ld.local.v4.f32 	{%f497, %f498, %f499, %f500}, [%rd128+64];
	fma.rn.f32 	%f505, %f104, %f497, %f496;
	fma.rn.f32 	%f506, %f105, %f498, %f505;
	ld.const.f32 	%f507, [%rd131+8];
	add.s64 	%rd136, %rd134, %rd38;
	ld.const.f32 	%f508, [%rd133+8];
	ld.global.f32 	%f509, [%rd136];
	mul.f32 	%f510, %f509, %f508;
	fma.rn.f32 	%f511, %f507, %f506, %f510;
	fma.rn.f32 	%f512, %f106, %f507, %f508;
	div.rn.f32 	%f513, %f511, %f512;
	add.s64 	%rd137, %rd135, %rd38;
	st.global.f32 	[%rd137], %f513;
	mul.f32 	%f514, %f101, %f500;
	fma.rn.f32 	%f515, %f100, %f499, %f514;
	ld.local.v4.f32 	{%f516, %f517, %f518, %f519}, [%rd128+80];
	fma.rn.f32 	%f524, %f102, %f516, %f515;
	fma.rn.f32 	%f525, %f103, %f517, %f524;
	fma.rn.f32 	%f526, %f104, %f518, %f525;
	fma.rn.f32 	%f527, %f105, %f519, %f526;
	ld.const.f32 	%f528, [%rd131+12];
	add.s64 	%rd138, %rd136, %rd38;
	add.s64 	%rd155, %rd138, %rd38;
	ld.const.f32 	%f529, [%rd133+12];
	ld.global.f32 	%f530, [%rd138];
	mul.f32 	%f531, %f530, %f529;
	fma.rn.f32 	%f532, %f528, %f527, %f531;
	fma.rn.f32 	%f533, %f106, %f528, %f529;
	div.rn.f32 	%f534, %f532, %f533;
	add.s64 	%rd139, %rd137, %rd38;
	add.s64 	%rd153, %rd139, %rd38;
	st.global.f32 	[%rd139], %f534;
	add.s64 	%rd154, %rd154, 4;
	add.s64 	%rd152, %rd152, -4;
	setp.ne.s64 	%p8, %rd152, 0;
	@%p8 bra 	$L__BB0_9;

$L__BB0_10:
	setp.eq.s64 	%p9, %rd36, 0;
	@%p9 bra 	$L__BB0_13;

	shl.b64 	%rd50, %rd12, 2;
	shl.b64 	%rd140, %rd154, 2;
	mov.u64 	%rd141, lambdal;
	add.s64 	%rd160, %rd141, %rd140;
	neg.s64 	%rd159, %rd36;
	mul.lo.s64 	%rd142, %rd154, 24;
	add.s64 	%rd143, %rd2, %rd142;
	add.s64 	%rd157, %rd143, 12;
	mov.u64 	%rd144, lambdap;
	add.s64 	%rd156, %rd144, %rd140;

$L__BB0_12:
	.pragma "nounroll";
	ld.local.f32 	%f535, [%rd157+-12];
	ld.local.f32 	%f536, [%rd157+-8];
	mul.f32 	%f537, %f101, %f536;
	fma.rn.f32 	%f538, %f100, %f535, %f537;
	ld.local.f32 	%f539, [%rd157+-4];
	fma.rn.f32 	%f540, %f102, %f539, %f538;
	ld.local.f32 	%f541, [%rd157];
	fma.rn.f32 	%f542, %f103, %f541, %f540;
	ld.local.f32 	%f543, [%rd157+4];
	fma.rn.f32 	%f544, %f104, %f543, %f542;
	ld.local.f32 	%f545, [%rd157+8];
	fma.rn.f32 	%f546, %f105, %f545, %f544;
	ld.const.f32 	%f547, [%rd156];
	ld.const.f32 	%f548, [%rd160];
	ld.global.f32 	%f549, [%rd155];
	mul.f32 	%f550, %f549, %f548;
	fma.rn.f32 	%f551, %f547, %f546, %f550;
	fma.rn.f32 	%f552, %f106, %f547, %f548;
	div.rn.f32 	%f553, %f551, %f552;
	st.global.f32 	[%rd153], %f553;
	add.s64 	%rd153, %rd153, %rd50;
	add.s64 	%rd160, %rd160, 4;
	add.s64 	%rd155, %rd155, %rd50;
	add.s64 	%rd157, %rd157, 24;
	add.s64 	%rd156, %rd156, 4;
	add.s64 	%rd159, %rd159, 1;
	setp.ne.s64 	%p10, %rd159, 0;
	@%p10 bra 	$L__BB0_12;

$L__BB0_13:
	ret;

}
	// .globl	_Z16TVdenoise3d_fastPfPKf
.visible .entry _Z16TVdenoise3d_fastPfPKf(
	.param .u64 _Z16TVdenoise3d_fastPfPKf_param_0,
	.param .u64 _Z16TVdenoise3d_fastPfPKf_param_1
)
{
	.local .align 16 .b8 	__local_depot1[480];
	.reg .b64 	%SP;
	.reg .b64 	%SPL;
	.reg .pred 	%p<13>;
	.reg .f32 	%f<366>;
	.reg .b32 	%r<16>;
	.reg .b64 	%rd<175>;


	mov.u64 	%SPL, __local_depot1;
	ld.param.u64 	%rd63, [_Z16TVdenoise3d_fastPfPKf_param_0];
	ld.param.u64 	%rd64, [_Z16TVdenoise3d_fastPfPKf_param_1];
	add.u64 	%rd1, %SPL, 0;
	mov.u32 	%r1, %ntid.z;
	mov.u32 	%r2, %ctaid.z;
	mov.u32 	%r3, %tid.z;
	mad.lo.s32 	%r4, %r2, %r1, %r3;
	mad.lo.s32 	%r5, %r4, 3, 1;
	cvt.u64.u32 	%rd66, %r5;
	ld.const.u64 	%rd67, [o+16];
	add.s64 	%rd2, %rd67, %rd66;
	ld.const.u64 	%rd3, [d+16];
	add.s64 	%rd68, %rd3, -1;
	setp.ge.u64 	%p1, %rd2, %rd68;
	@%p1 bra 	$L__BB1_16;

	mov.u32 	%r6, %ctaid.y;
	mov.u32 	%r7, %ntid.y;
	mov.u32 	%r8, %tid.y;
	mad.lo.s32 	%r9, %r6, %r7, %r8;
	mad.lo.s32 	%r10, %r9, 3, 1;
	cvt.u64.u32 	%rd69, %r10;
	ld.const.u64 	%rd70, [o+8];
	add.s64 	%rd4, %rd70, %rd69;
	ld.const.u64 	%rd5, [d+8];
	add.s64 	%rd71, %rd5, -1;
	setp.ge.u64 	%p2, %rd4, %rd71;
	@%p2 bra 	$L__BB1_16;

	mov.u32 	%r11, %ctaid.x;
	mov.u32 	%r12, %ntid.x;
	mov.u32 	%r13, %tid.x;
	mad.lo.s32 	%r14, %r11, %r12, %r13;
	mad.lo.s32 	%r15, %r14, 3, 1;
	cvt.u64.u32 	%rd72, %r15;
	ld.const.u64 	%rd73, [o];
	add.s64 	%rd6, %rd73, %rd72;
	ld.const.u64 	%rd7, [d];
	add.s64 	%rd74, %rd7, -1;
	setp.ge.u64 	%p3, %rd6, %rd74;
	@%p3 bra 	$L__BB1_16;

	mul.lo.s64 	%rd75, %rd5, %rd2;
	add.s64 	%rd76, %rd75, %rd4;
	mul.lo.s64 	%rd77, %rd76, %rd7;
	add.s64 	%rd8, %rd77, %rd6;
	mul.lo.s64 	%rd9, %rd5, %rd7;
	mul.lo.s64 	%rd10, %rd9, %rd3;
	ld.const.f32 	%f37, [vox];
	rcp.rn.f32 	%f38, %f37;
	div.rn.f32 	%f1, %f38, %f37;
	ld.const.f32 	%f39, [vox+4];
	rcp.rn.f32 	%f40, %f39;
	div.rn.f32 	%f2, %f40, %f39;
	ld.const.f32 	%f41, [vox+8];
	rcp.rn.f32 	%f42, %f41;
	div.rn.f32 	%f3, %f42, %f41;
	cvta.to.global.u64 	%rd78, %rd63;
	shl.b64 	%rd79, %rd8, 2;
	add.s64 	%rd166, %rd78, %rd79;
	ld.const.u64 	%rd12, [d+24];
	setp.eq.s64 	%p4, %rd12, 0;
	mov.f32 	%f354, 0f00000000;
	mov.f32 	%f355, %f354;
	mov.f32 	%f356, %f354;
	mov.f32 	%f357, %f354;
	@%p4 bra 	$L__BB1_9;

	neg.s64 	%rd13, %rd9;
	mov.u64 	%rd161, 0;
	sub.s64 	%rd14, %rd7, %rd9;
	neg.s64 	%rd15, %rd7;
	sub.s64 	%rd16, %rd9, %rd7;
	and.b64  	%rd17, %rd12, 1;
	setp.eq.s64 	%p5, %rd12, 1;
	mov.f32 	%f357, 0f00000000;
	mov.u64 	%rd160, %rd166;
	mov.f32 	%f356, %f357;
	mov.f32 	%f355, %f357;
	mov.f32 	%f354, %f357;
	@%p5 bra 	$L__BB1_7;

	sub.s64 	%rd159, %rd12, %rd17;
	sub.s64 	%rd19, %rd10, %rd9;
	sub.s64 	%rd20, %rd10, %rd7;
	shl.b64 	%rd21, %rd10, 1;
	mov.u64 	%rd82, 1;
	sub.s64 	%rd22, %rd82, %rd9;
	shl.b64 	%rd102, %rd22, 2;
	shl.b64 	%rd106, %rd20, 2;
	shl.b64 	%rd112, %rd19, 2;
	shl.b64 	%rd114, %rd21, 2;
	mov.u64 	%rd160, %rd166;

$L__BB1_6:
	shl.b64 	%rd83, %rd161, 2;
	mov.u64 	%rd84, lambdap;
	add.s64 	%rd85, %rd84, %rd83;
	ld.const.f32 	%f52, [%rd85];
	shl.b64 	%rd86, %rd13, 2;
	add.s64 	%rd87, %rd160, %rd86;
	ld.global.f32 	%f53, [%rd87+4];
	shl.b64 	%rd88, %rd14, 2;
	add.s64 	%rd89, %rd160, %rd88;
	ld.global.f32 	%f54, [%rd89];
	shl.b64 	%rd90, %rd15, 2;
	add.s64 	%rd91, %rd160, %rd90;
	ld.global.f32 	%f55, [%rd91+4];
	add.s64 	%rd92, %rd160, -4;
	ld.global.f32 	%f56, [%rd160];
	shl.b64 	%rd93, %rd7, 2;
	add.s64 	%rd94, %rd92, %rd93;
	ld.global.f32 	%f57, [%rd94];
	shl.b64 	%rd95, %rd16, 2;
	add.s64 	%rd96, %rd160, %rd95;
	ld.global.f32 	%f58, [%rd96];
	shl.b64 	%rd97, %rd9, 2;
	add.s64 	%rd98, %rd92, %rd97;
	ld.global.f32 	%f59, [%rd98];
	ld.global.f32 	%f60, [%rd91];
	ld.global.f32 	%f61, [%rd87];
	ld.global.f32 	%f62, [%rd160+4];
	ld.global.f32 	%f63, [%rd160+-4];
	mul.lo.s64 	%rd99, %rd161, 24;
	add.s64 	%rd100, %rd1, %rd99;
	ld.global.f32 	%f64, [%rd98+4];
	ld.global.f32 	%f65, [%rd94+4];
	st.local.v4.f32 	[%rd100], {%f61, %f60, %f63, %f62};
	sub.f32 	%f66, %f56, %f61;
	mul.f32 	%f67, %f66, %f66;
	sub.f32 	%f68, %f56, %f60;
	mul.f32 	%f69, %f68, %f68;
	mul.f32 	%f70, %f2, %f69;
	fma.rn.f32 	%f71, %f3, %f67, %f70;
	sub.f32 	%f72, %f56, %f63;
	mul.f32 	%f73, %f72, %f72;
	fma.rn.f32 	%f74, %f1, %f73, %f71;
	add.f32 	%f75, %f74, 0f322BCC77;
	fma.rn.f32 	%f76, %f52, %f75, %f354;
	sub.f32 	%f77, %f56, %f62;
	mul.f32 	%f78, %f77, %f77;
	sub.f32 	%f79, %f62, %f55;
	mul.f32 	%f80, %f79, %f79;
	mul.f32 	%f81, %f2, %f80;
	fma.rn.f32 	%f82, %f1, %f78, %f81;
	sub.f32 	%f83, %f62, %f53;
	mul.f32 	%f84, %f83, %f83;
	fma.rn.f32 	%f85, %f3, %f84, %f82;
	add.f32 	%f86, %f85, 0f322BCC77;
	fma.rn.f32 	%f87, %f52, %f86, %f355;
	sub.f32 	%f88, %f56, %f65;
	mul.f32 	%f89, %f88, %f88;
	sub.f32 	%f90, %f65, %f57;
	mul.f32 	%f91, %f90, %f90;
	mul.f32 	%f92, %f1, %f91;
	fma.rn.f32 	%f93, %f2, %f89, %f92;
	sub.f32 	%f94, %f65, %f54;
	mul.f32 	%f95, %f94, %f94;
	fma.rn.f32 	%f96, %f3, %f95, %f93;
	add.f32 	%f97, %f96, 0f322BCC77;
	fma.rn.f32 	%f98, %f52, %f97, %f356;
	sub.f32 	%f99, %f56, %f64;
	mul.f32 	%f100, %f99, %f99;
	sub.f32 	%f101, %f64, %f58;
	mul.f32 	%f102, %f101, %f101;
	mul.f32 	%f103, %f2, %f102;
	fma.rn.f32 	%f104, %f3, %f100, %f103;
	sub.f32 	%f105, %f64, %f59;
	mul.f32 	%f106, %f105, %f105;
	fma.rn.f32 	%f107, %f1, %f106, %f104;
	add.f32 	%f108, %f107, 0f322BCC77;
	fma.rn.f32 	%f109, %f52, %f108, %f357;
	ld.const.f32 	%f110, [%rd85+4];
	shl.b64 	%rd101, %rd10, 2;
	add.s64 	%rd103, %rd160, %rd101;
	add.s64 	%rd104, %rd103, %rd102;
	ld.global.f32 	%f111, [%rd104];
	add.s64 	%rd105, %rd103, %rd88;
	ld.global.f32 	%f112, [%rd105];
	add.s64 	%rd107, %rd160, %rd106;
	ld.global.f32 	%f113, [%rd107+4];
	add.s64 	%rd108, %rd103, -4;
	ld.global.f32 	%f114, [%rd103];
	add.s64 	%rd109, %rd108, %rd93;
	ld.global.f32 	%f115, [%rd109];
	add.s64 	%rd110, %rd103, %rd95;
	ld.global.f32 	%f116, [%rd110];
	add.s64 	%rd111, %rd108, %rd97;
	ld.global.f32 	%f117, [%rd111];
	add.s64 	%rd113, %rd160, %rd112;
	ld.global.f32 	%f118, [%rd107];
	ld.global.f32 	%f119, [%rd113];
	ld.global.f32 	%f120, [%rd111+4];
	ld.global.f32 	%f121, [%rd109+4];
	ld.global.f32 	%f122, [%rd103+4];
	ld.global.f32 	%f123, [%rd103+-4];
	st.local.v4.f32 	[%rd100+16], {%f65, %f64, %f119, %f118};
	st.local.v4.f32 	[%rd100+32], {%f123, %f122, %f121, %f120};
	sub.f32 	%f124, %f114, %f119;
	mul.f32 	%f125, %f124, %f124;
	sub.f32 	%f126, %f114, %f118;
	mul.f32 	%f127, %f126, %f126;
	mul.f32 	%f128, %f2, %f127;
	fma.rn.f32 	%f129, %f3, %f125, %f128;
	sub.f32 	%f130, %f114, %f123;
	mul.f32 	%f131, %f130, %f130;
	fma.rn.f32 	%f132, %f1, %f131, %f129;
	add.f32 	%f133, %f132, 0f322BCC77;
	fma.rn.f32 	%f354, %f110, %f133, %f76;
	sub.f32 	%f134, %f114, %f122;
	mul.f32 	%f135, %f134, %f134;
	sub.f32 	%f136, %f122, %f113;
	mul.f32 	%f137, %f136, %f136;
	mul.f32 	%f138, %f2, %f137;
	fma.rn.f32 	%f139, %f1, %f135, %f138;
	sub.f32 	%f140, %f122, %f111;
	mul.f32 	%f141, %f140, %f140;
	fma.rn.f32 	%f142, %f3, %f141, %f139;
	add.f32 	%f143, %f142, 0f322BCC77;
	fma.rn.f32 	%f355, %f110, %f143, %f87;
	sub.f32 	%f144, %f114, %f121;
	mul.f32 	%f145, %f144, %f144;
	sub.f32 	%f146, %f121, %f115;
	mul.f32 	%f147, %f146, %f146;
	mul.f32 	%f148, %f1, %f147;
	fma.rn.f32 	%f149, %f2, %f145, %f148;
	sub.f32 	%f150, %f121, %f112;
	mul.f32 	%f151, %f150, %f150;
	fma.rn.f32 	%f152, %f3, %f151, %f149;
	add.f32 	%f153, %f152, 0f322BCC77;
	fma.rn.f32 	%f356, %f110, %f153, %f98;
	sub.f32 	%f154, %f114, %f120;
	mul.f32 	%f155, %f154, %f154;
	sub.f32 	%f156, %f120, %f116;
	mul.f32 	%f157, %f156, %f156;
	mul.f32 	%f158, %f2, %f157;
	fma.rn.f32 	%f159, %f3, %f155, %f158;
	sub.f32 	%f160, %f120, %f117;
	mul.f32 	%f161, %f160, %f160;
	fma.rn.f32 	%f162, %f1, %f161, %f159;
	add.f32 	%f163, %f162, 0f322BCC77;
	fma.rn.f32 	%f357, %f110, %f163, %f109;
	add.s64 	%rd161, %rd161, 2;
	add.s64 	%rd160, %rd160, %rd114;
	add.s64 	%rd159, %rd159, -2;
	setp.ne.s64 	%p6, %rd159, 0;
	@%p6 bra 	$L__BB1_6;

$L__BB1_7:
	setp.eq.s64 	%p7, %rd17, 0;
	@%p7 bra 	$L__BB1_9;

	shl.b64 	%rd115, %rd161, 2;
	mov.u64 	%rd116, lambdap;
	add.s64 	%rd117, %rd116, %rd115;
	ld.const.f32 	%f164, [%rd117];
	shl.b64 	%rd118, %rd13, 2;
	add.s64 	%rd119, %rd160, %rd118;
	ld.global.f32 	%f165, [%rd119];
	ld.global.f32 	%f166, [%rd119+4];
	shl.b64 	%rd120, %rd14, 2;
	add.s64 	%rd121, %rd160, %rd120;
	ld.global.f32 	%f167, [%rd121];
	shl.b64 	%rd122, %rd15, 2;
	add.s64 	%rd123, %rd160, %rd122;
	ld.global.f32 	%f168, [%rd123];
	ld.global.f32 	%f169, [%rd123+4];
	ld.global.f32 	%f170, [%rd160+-4];
	ld.global.f32 	%f171, [%rd160];
	ld.global.f32 	%f172, [%rd160+4];
	shl.b64 	%rd124, %rd7, 2;
	add.s64 	%rd125, %rd160, %rd124;
	ld.global.f32 	%f173, [%rd125+-4];
	ld.global.f32 	%f174, [%rd125];
	shl.b64 	%rd126, %rd16, 2;
	add.s64 	%rd127, %rd160, %rd126;
	ld.global.f32 	%f175, [%rd127];
	shl.b64 	%rd128, %rd9, 2;
	add.s64 	%rd129, %rd160, %rd128;
	ld.global.f32 	%f176, [%rd129+-4];
	ld.global.f32 	%f177, [%rd129];
	mul.lo.s64 	%rd130, %rd161, 24;
	add.s64 	%rd131, %rd1, %rd130;
	st.local.f32 	[%rd131], %f165;
	st.local.f32 	[%rd131+4], %f168;
	st.local.f32 	[%rd131+8], %f170;
	st.local.f32 	[%rd131+12], %f172;
	st.local.f32 	[%rd131+16], %f174;
	st.local.f32 	[%rd131+20], %f177;
	sub.f32 	%f178, %f171, %f165;
	mul.f32 	%f179, %f178, %f178;
	sub.f32 	%f180, %f171, %f168;
	mul.f32 	%f181, %f180, %f180;
	mul.f32 	%f182, %f2, %f181;
	fma.rn.f32 	%f183, %f3, %f179, %f182;
	sub.f32 	%f184, %f171, %f170;
	mul.f32 	%f185, %f184, %f184;
	fma.rn.f32 	%f186, %f1, %f185, %f183;
	add.f32 	%f187, %f186, 0f322BCC77;
	fma.rn.f32 	%f354, %f164, %f187, %f354;
	sub.f32 	%f188, %f171, %f172;
	mul.f32 	%f189, %f188, %f188;
	sub.f32 	%f190, %f172, %f169;
	mul.f32 	%f191, %f190, %f190;
	mul.f32 	%f192, %f2, %f191;
	fma.rn.f32 	%f193, %f1, %f189, %f192;
	sub.f32 	%f194, %f172, %f166;
	mul.f32 	%f195, %f194, %f194;
	fma.rn.f32 	%f196, %f3, %f195, %f193;
	add.f32 	%f197, %f196, 0f322BCC77;
	fma.rn.f32 	%f355, %f164, %f197, %f355;
	sub.f32 	%f198, %f171, %f174;
	mul.f32 	%f199, %f198, %f198;
	sub.f32 	%f200, %f174, %f173;
	mul.f32 	%f201, %f200, %f200;
	mul.f32 	%f202, %f1, %f201;
	fma.rn.f32 	%f203, %f2, %f199, %f202;
	sub.f32 	%f204, %f174, %f167;
	mul.f32 	%f205, %f204, %f204;
	fma.rn.f32 	%f206, %f3, %f205, %f203;
	add.f32 	%f207, %f206, 0f322BCC77;
	fma.rn.f32 	%f356, %f164, %f207, %f356;
	sub.f32 	%f208, %f171, %f177;
	mul.f32 	%f209, %f208, %f208;
	sub.f32 	%f210, %f177, %f175;
	mul.f32 	%f211, %f210, %f210;
	mul.f32 	%f212, %f2, %f211;
	fma.rn.f32 	%f213, %f3, %f209, %f212;
	sub.f32 	%f214, %f177, %f176;
	mul.f32 	%f215, %f214, %f214;
	fma.rn.f32 	%f216, %f1, %f215, %f213;
	add.f32 	%f217, %f216, 0f322BCC77;
	fma.rn.f32 	%f357, %f164, %f217, %f357;

$L__BB1_9:
	sqrt.rn.f32 	%f218, %f354;
	rcp.rn.f32 	%f28, %f218;
	sqrt.rn.f32 	%f219, %f355;
	div.rn.f32 	%f29, %f1, %f219;
	sqrt.rn.f32 	%f220, %f356;
	div.rn.f32 	%f30, %f2, %f220;
	sqrt.rn.f32 	%f221, %f357;
	div.rn.f32 	%f31, %f3, %f221;
	add.f32 	%f222, %f2, %f3;
	add.f32 	%f223, %f1, %f222;
	fma.rn.f32 	%f224, %f223, %f28, %f29;
	add.f32 	%f225, %f224, %f30;
	add.f32 	%f32, %f225, %f31;
	@%p4 bra 	$L__BB1_16;

	cvta.to.global.u64 	%rd133, %rd64;
	add.s64 	%rd167, %rd133, %rd79;
	add.s64 	%rd135, %rd12, -1;
	and.b64  	%rd32, %rd12, 3;
	setp.lt.u64 	%p9, %rd135, 3;
	mov.u64 	%rd168, 0;
	@%p9 bra 	$L__BB1_13;

	sub.s64 	%rd165, %rd12, %rd32;
	mul.lo.s64 	%rd137, %rd5, %rd3;
	mul.lo.s64 	%rd138, %rd137, %rd7;
	shl.b64 	%rd34, %rd138, 2;

$L__BB1_12:
	mul.lo.s64 	%rd139, %rd168, 24;
	add.s64 	%rd140, %rd1, %rd139;
	ld.local.v4.f32 	{%f226, %f227, %f228, %f229}, [%rd140];
	mul.f32 	%f234, %f2, %f227;
	fma.rn.f32 	%f235, %f3, %f226, %f234;
	fma.rn.f32 	%f236, %f1, %f228, %f235;
	mul.f32 	%f237, %f28, %f236;
	fma.rn.f32 	%f238, %f29, %f229, %f237;
	ld.local.v4.f32 	{%f239, %f240, %f241, %f242}, [%rd140+16];
	fma.rn.f32 	%f247, %f30, %f239, %f238;
	fma.rn.f32 	%f248, %f31, %f240, %f247;
	shl.b64 	%rd141, %rd168, 2;
	mov.u64 	%rd142, lambdap;
	add.s64 	%rd143, %rd142, %rd141;
	ld.const.f32 	%f249, [%rd143];
	mul.f32 	%f250, %f249, %f248;
	mov.u64 	%rd144, lambdal;
	add.s64 	%rd145, %rd144, %rd141;
	ld.const.f32 	%f251, [%rd145];
	ld.global.f32 	%f252, [%rd167];
	fma.rn.f32 	%f253, %f252, %f251, %f250;
	fma.rn.f32 	%f254, %f32, %f249, %f251;
	div.rn.f32 	%f255, %f253, %f254;
	st.global.f32 	[%rd166], %f255;
	mul.f32 	%f256, %f2, %f242;
	fma.rn.f32 	%f257, %f3, %f241, %f256;
	ld.local.v4.f32 	{%f258, %f259, %f260, %f261}, [%rd140+32];
	fma.rn.f32 	%f266, %f1, %f258, %f257;
	mul.f32 	%f267, %f28, %f266;
	fma.rn.f32 	%f268, %f29, %f259, %f267;
	fma.rn.f32 	%f269, %f30, %f260, %f268;
	fma.rn.f32 	%f270, %f31, %f261, %f269;
	ld.const.f32 	%f271, [%rd143+4];
	mul.f32 	%f272, %f271, %f270;
	add.s64 	%rd146, %rd167, %rd34;
	ld.const.f32 	%f273, [%rd145+4];
	ld.global.f32 	%f274, [%rd146];
	fma.rn.f32 	%f275, %f274, %f273, %f272;
	fma.rn.f32 	%f276, %f32, %f271, %f273;
	div.rn.f32 	%f277, %f275, %f276;
	add.s64 	%rd147, %rd166, %rd34;
	st.global.f32 	[%rd147], %f277;
	ld.local.v4.f32 	{%f278, %f279, %f280, %f281}, [%rd140+48];
	mul.f32 	%f286, %f2, %f279;
	fma.rn.f32 	%f287, %f3, %f278, %f286;
	fma.rn.f32 	%f288, %f1, %f280, %f287;
	mul.f32 	%f289, %f28, %f288;
	fma.rn.f32 	%f290, %f29, %f281, %f289;
	ld.local.v4.f32 	{%f291, %f292, %f293, %f294}, [%rd140+64];
	fma.rn.f32 	%f299, %f30, %f291, %f290;
	fma.rn.f32 	%f300, %f31, %f292, %f299;
	ld.const.f32 	%f301, [%rd143+8];
	mul.f32 	%f302, %f301, %f300;
	add.s64 	%rd148, %rd146, %rd34;
	ld.const.f32 	%f303, [%rd145+8];
	ld.global.f32 	%f304, [%rd148];
	fma.rn.f32 	%f305, %f304, %f303, %f302;
	fma.rn.f32 	%f306, %f32, %f301, %f303;
	div.rn.f32 	%f307, %f305, %f306;
	add.s64 	%rd149, %rd147, %rd34;
	st.global.f32 	[%rd149], %f307;
	mul.f32 	%f308, %f2, %f294;
	fma.rn.f32 	%f309, %f3, %f293, %f308;
	ld.local.v4.f32 	{%f310, %f311, %f312, %f313}, [%rd140+80];
	fma.rn.f32 	%f318, %f1, %f310, %f309;
	mul.f32 	%f319, %f28, %f318;
	fma.rn.f32 	%f320, %f29, %f311, %f319;
	fma.rn.f32 	%f321, %f30, %f312, %f320;
	fma.rn.f32 	%f322, %f31, %f313, %f321;
	ld.const.f32 	%f323, [%rd143+12];
	mul.f32 	%f324, %f323, %f322;
	add.s64 	%rd150, %rd148, %rd34;
	add.s64 	%rd167, %rd150, %rd34;
	ld.const.f32 	%f325, [%rd145+12];
	ld.global.f32 	%f326, [%rd150];
	fma.rn.f32 	%f327, %f326, %f325, %f324;
	fma.rn.f32 	%f328, %f32, %f323, %f325;
	div.rn.f32 	%f329, %f327, %f328;
	add.s64 	%rd151, %rd149, %rd34;
	add.s64 	%rd166, %rd151, %rd34;
	st.global.f32 	[%rd151], %f329;
	add.s64 	%rd168, %rd168, 4;
	add.s64 	%rd165, %rd165, -4;
	setp.ne.s64 	%p10, %rd165, 0;
	@%p10 bra 	$L__BB1_12;

$L__BB1_13:
	setp.eq.s64 	%p11, %rd32, 0;
	@%p11 bra 	$L__BB1_16;

	shl.b64 	%rd46, %rd10, 2;
	shl.b64 	%rd152, %rd168, 2;
	mov.u64 	%rd153, lambdal;
	add.s64 	%rd172, %rd153, %rd152;
	neg.s64 	%rd171, %rd32;
	mov.u64 	%rd154, lambdap;
	add.s64 	%rd170, %rd154, %rd152;
	mul.lo.s64 	%rd155, %rd168, 24;
	add.s64 	%rd156, %rd1, %rd155;
	add.s64 	%rd169, %rd156, 12;

$L__BB1_15:
	.pragma "nounroll";
	ld.local.f32 	%f330, [%rd169+-12];
	ld.local.f32 	%f331, [%rd169+-8];
	mul.f32 	%f332, %f2, %f331;
	fma.rn.f32 	%f333, %f3, %f330, %f332;
	ld.local.f32 	%f334, [%rd169+-4];
	fma.rn.f32 	%f335, %f1, %f334, %f333;
	mul.f32 	%f336, %f28, %f335;
	ld.local.f32 	%f337, [%rd169];
	fma.rn.f32 	%f338, %f29, %f337, %f336;
	ld.local.f32 	%f339, [%rd169+4];
	fma.rn.f32 	%f340, %f30, %f339, %f338;
	ld.local.f32 	%f341, [%rd169+8];
	fma.rn.f32 	%f342, %f31, %f341, %f340;
	ld.const.f32 	%f343, [%rd170];
	mul.f32 	%f344, %f343, %f342;
	ld.const.f32 	%f345, [%rd172];
	ld.global.f32 	%f346, [%rd167];
	fma.rn.f32 	%f347, %f346, %f345, %f344;
	fma.rn.f32 	%f348, %f32, %f343, %f345;
	div.rn.f32 	%f349, %f347, %f348;
	st.global.f32 	[%rd166], %f349;
	add.s64 	%rd166, %rd166, %rd46;
	add.s64 	%rd167, %rd167, %rd46;
	add.s64 	%rd172, %rd172, 4;
	add.s64 	%rd170, %rd170, 4;
	add.s64 	%rd169, %rd169, 24;
	add.s64 	%rd171, %rd171, 1;
	setp.ne.s64 	%p12, %rd171, 0;
	@%p12 bra 	$L__BB1_15;

$L__BB1_16:
	ret;

}



// ===== COMPILED SASS (sm_100) =====

	.target	sm_100

	.elftype	@"ET_EXEC"


//--------------------- .note.nv.tkinfo           --------------------------
	.section	.note.nv.tkinfo,"",@"SHT_NOTE"
	.sectionflags	@"SHF_NOTE_NV_TKINFO"
	.tkinfo
        /*0018*/ 	.word	0x00000002
        /*0030*/ 	.string	""
        /*0030*/ 	.string	"ptxas"
        /*0030*/ 	.string	"Cuda compilation tools, release 13.0, V13.0.88"
        /*0030*/ 	.string	"Build cuda_13.0.r13.0/compiler.36424714_0"
        /*0030*/ 	.string	"-arch sm_100 "



//--------------------- .note.nv.cuinfo           --------------------------
	.section	.note.nv.cuinfo,"",@"SHT_NOTE"
	.sectionflags	@"SHF_NOTE_NV_CUINFO"
        /*0018*/ 	.short	0x0002
        /*001a*/ 	.short	0x0034
        /*001c*/ 	.short	0x0082
	.zero		2


//--------------------- .nv.info                  --------------------------
	.section	.nv.info,"",@"SHT_CUDA_INFO"
	.align	4


	//----- nvinfo : EIATTR_REGCOUNT
	.align		4
        /*0000*/ 	.byte	0x04, 0x2f
        /*0002*/ 	.short	(.L_6 - .L_5)
	.align		4
.L_5:
        /*0004*/ 	.word	index@(_Z11TVdenoise3dPfPKf)
        /*0008*/ 	.word	0x0000006d


	//----- nvinfo : EIATTR_FRAME_SIZE
	.align		4
.L_6:
        /*000c*/ 	.byte	0x04, 0x11
        /*000e*/ 	.short	(.L_8 - .L_7)
	.align		4
.L_7:
        /*0010*/ 	.word	index@($__internal_5_$__cuda_sm3x_div_rn_noftz_f32_slowpath)
        /*0014*/ 	.word	0x000001e0


	//----- nvinfo : EIATTR_FRAME_SIZE
	.align		4
.L_8:
        /*0018*/ 	.byte	0x04, 0x11
        /*001a*/ 	.short	(.L_10 - .L_9)
	.align		4
.L_9:
        /*001c*/ 	.word	index@($__internal_4_$__cuda_sm20_sqrt_rn_f32_slowpath)
        /*0020*/ 	.word	0x000001e0


	//----- nvinfo : EIATTR_FRAME_SIZE
	.align		4
.L_10:
        /*0024*/ 	.byte	0x04, 0x11
        /*0026*/ 	.short	(.L_12 - .L_11)
	.align		4
.L_11:
        /*0028*/ 	.word	index@($__internal_3_$__cuda_sm20_rcp_rn_f32_slowpath)
        /*002c*/ 	.word	0x000001e0


	//----- nvinfo : EIATTR_FRAME_SIZE
	.align		4
.L_12:
        /*0030*/ 	.byte	0x04, 0x11
        /*0032*/ 	.short	(.L_14 - .L_13)
	.align		4
.L_13:
        /*0034*/ 	.word	index@(_Z11TVdenoise3dPfPKf)
        /*0038*/ 	.word	0x000001e0


	//----- nvinfo : EIATTR_REGCOUNT
	.align		4
.L_14:
        /*003c*/ 	.byte	0x04, 0x2f
        /*003e*/ 	.short	(.L_16 - .L_15)
	.align		4
.L_15:
        /*0040*/ 	.word	index@(_Z16TVdenoise3d_fastPfPKf)
        /*0044*/ 	.word	0x00000028


	//----- nvinfo : EIATTR_FRAME_SIZE
	.align		4
.L_16:
        /*0048*/ 	.byte	0x04, 0x11
        /*004a*/ 	.short	(.L_18 - .L_17)
	.align		4
.L_17:
        /*004c*/ 	.word	index@($__internal_2_$__cuda_sm3x_div_rn_noftz_f32_slowpath)
        /*0050*/ 	.word	0x000001e0


	//----- nvinfo : EIATTR_FRAME_SIZE
	.align		4
.L_18:
        /*0054*/ 	.byte	0x04, 0x11
        /*0056*/ 	.short	(.L_20 - .L_19)
	.align		4
.L_19:
        /*0058*/ 	.word	index@($__internal_1_$__cuda_sm20_sqrt_rn_f32_slowpath)
        /*005c*/ 	.word	0x000001e0


	//----- nvinfo : EIATTR_FRAME_SIZE
	.align		4
.L_20:
        /*0060*/ 	.byte	0x04, 0x11
        /*0062*/ 	.short	(.L_22 - .L_21)
	.align		4
.L_21:
        /*0064*/ 	.word	index@($__internal_0_$__cuda_sm20_rcp_rn_f32_slowpath)
        /*0068*/ 	.word	0x000001e0


	//----- nvinfo : EIATTR_FRAME_SIZE
	.align		4
.L_22:
        /*006c*/ 	.byte	0x04, 0x11
        /*006e*/ 	.short	(.L_24 - .L_23)
	.align		4
.L_23:
        /*0070*/ 	.word	index@(_Z16TVdenoise3d_fastPfPKf)
        /*0074*/ 	.word	0x000001e0


	//----- nvinfo : EIATTR_MIN_STACK_SIZE
	.align		4
.L_24:
        /*0078*/ 	.byte	0x04, 0x12
        /*007a*/ 	.short	(.L_26 - .L_25)
	.align		4
.L_25:
        /*007c*/ 	.word	index@(_Z16TVdenoise3d_fastPfPKf)
        /*0080*/ 	.word	0x000001e0


	//----- nvinfo : EIATTR_MIN_STACK_SIZE
	.align		4
.L_26:
        /*0084*/ 	.byte	0x04, 0x12
        /*0086*/ 	.short	(.L_28 - .L_27)
	.align		4
.L_27:
        /*0088*/ 	.word	index@(_Z11TVdenoise3dPfPKf)
        /*008c*/ 	.word	0x000001e0
.L_28:


//--------------------- .nv.compat                --------------------------
	.section	.nv.compat,"",@"SHT_CUDA_COMPAT_INFO"
	.align	4
        /*0000*/ 	.byte	0x02, 0x09, 0x00, 0x00, 0x02, 0x02, 0x01, 0x00, 0x02, 0x05, 0x05, 0x00, 0x03, 0x07, 0x01, 0x01
        /*0010*/ 	.byte	0x02, 0x03, 0x00, 0x00, 0x02, 0x06, 0x01, 0x00, 0x04, 0x0b, 0x08, 0x00, 0x01, 0x00, 0x00, 0x00
        /*0020*/ 	.byte	0x00, 0x00, 0x00, 0x00


//--------------------- .nv.info._Z16TVdenoise3d_fastPfPKf --------------------------
	.section	.nv.info._Z16TVdenoise3d_fastPfPKf,"",@"SHT_CUDA_INFO"
	.sectionflags	@""
	.align	4


	//----- nvinfo : EIATTR_CUDA_API_VERSION
	.align		4
        /*0000*/ 	.byte	0x04, 0x37
        /*0002*/ 	.short	(.L_30 - .L_29)
.L_29:
        /*0004*/ 	.word	0x00000082


	//----- nvinfo : EIATTR_KPARAM_INFO
	.align		4
.L_30:
        /*0008*/ 	.byte	0x04, 0x17
        /*000a*/ 	.short	(.L_32 - .L_31)
.L_31:
        /*000c*/ 	.word	0x00000000
        /*0010*/ 	.short	0x0001
        /*0012*/ 	.short	0x0008
        /*0014*/ 	.byte	0x00, 0xf0, 0x21, 0x00


	//----- nvinfo : EIATTR_KPARAM_INFO
	.align		4
.L_32:
        /*0018*/ 	.byte	0x04, 0x17
        /*001a*/ 	.short	(.L_34 - .L_33)
.L_33:
        /*001c*/ 	.word	0x00000000
        /*0020*/ 	.short	0x0000
        /*0022*/ 	.short	0x0000
        /*0024*/ 	.byte	0x00, 0xf0, 0x21, 0x00


	//----- nvinfo : EIATTR_SPARSE_MMA_MASK
	.align		4
.L_34:
        /*0028*/ 	.byte	0x03, 0x50
        /*002a*/ 	.short	0x0000


	//----- nvinfo : EIATTR_MAXREG_COUNT
	.align		4
        /*002c*/ 	.byte	0x03, 0x1b
        /*002e*/ 	.short	0x00ff


	//----- nvinfo : EIATTR_MERCURY_ISA_VERSION
	.align		4
        /*0030*/ 	.byte	0x03, 0x5f
        /*0032*/ 	.short	0x0101


	//----- nvinfo : EIATTR_VRC_CTA_INIT_COUNT
	.align		4
        /*0034*/ 	.byte	0x02, 0x4a
	.zero		1
	.zero		1


	//----- nvinfo : EIATTR_EXIT_INSTR_OFFSETS
	.align		4
        /*0038*/ 	.byte	0x04, 0x1c
        /*003a*/ 	.short	(.L_36 - .L_35)


	//   ....[0]....
.L_35:
        /*003c*/ 	.word	0x00000110


	//   ....[1]....
        /*0040*/ 	.word	0x000001f0


	//   ....[2]....
        /*0044*/ 	.word	0x000002d0


	//   ....[3]....
        /*0048*/ 	.word	0x00002460


	//   ....[4]....
        /*004c*/ 	.word	0x00002f40


	//   ....[5]....
        /*0050*/ 	.word	0x000032b0


	//----- nvinfo : EIATTR_CRS_STACK_SIZE
	.align		4
.L_36:
        /*0054*/ 	.byte	0x04, 0x1e
        /*0056*/ 	.short	(.L_38 - .L_37)
.L_37:
        /*0058*/ 	.word	0x00000000


	//----- nvinfo : EIATTR_CBANK_PARAM_SIZE
	.align		4
.L_38:
        /*005c*/ 	.byte	0x03, 0x19
        /*005e*/ 	.short	0x0010


	//----- nvinfo : EIATTR_PARAM_CBANK
	.align		4
        /*0060*/ 	.byte	0x04, 0x0a
        /*0062*/ 	.short	(.L_40 - .L_39)
	.align		4
.L_39:
        /*0064*/ 	.word	index@(.nv.constant0._Z16TVdenoise3d_fastPfPKf)
        /*0068*/ 	.short	0x0380
        /*006a*/ 	.short	0x0010


	//----- nvinfo : EIATTR_SW_WAR
	.align		4
.L_40:
        /*006c*/ 	.byte	0x04, 0x36
        /*006e*/ 	.short	(.L_42 - .L_41)
.L_41:
        /*0070*/ 	.word	0x00000008
.L_42:


//--------------------- .nv.info._Z11TVdenoise3dPfPKf --------------------------
	.section	.nv.info._Z11TVdenoise3dPfPKf,"",@"SHT_CUDA_INFO"
	.sectionflags	@""
	.align	4


	//----- nvinfo : EIATTR_CUDA_API_VERSION
	.align		4
        /*0000*/ 	.byte	0x04, 0x37
        /*0002*/ 	.short	(.L_44 - .L_43)
.L_43:
        /*0004*/ 	.word	0x00000082


	//----- nvinfo : EIATTR_KPARAM_INFO
	.align		4
.L_44:
        /*0008*/ 	.byte	0x04, 0x17
        /*000a*/ 	.short	(.L_46 - .L_45)
.L_45:
        /*000c*/ 	.word	0x00000000
        /*0010*/ 	.short	0x0001
        /*0012*/ 	.short	0x0008
        /*0014*/ 	.byte	0x00, 0xf0, 0x21, 0x00


	//----- nvinfo : EIATTR_KPARAM_INFO
	.align		4
.L_46:
        /*0018*/ 	.byte	0x04, 0x17
        /*001a*/ 	.short	(.L_48 - .L_47)
.L_47:
        /*001c*/ 	.word	0x00000000
        /*0020*/ 	.short	0x0000
        /*0022*/ 	.short	0x0000
        /*0024*/ 	.byte	0x00, 0xf0, 0x21, 0x00


	//----- nvinfo : EIATTR_SPARSE_MMA_MASK
	.align		4
.L_48:
        /*0028*/ 	.byte	0x03, 0x50
        /*002a*/ 	.short	0x0000


	//----- nvinfo : EIATTR_MAXREG_COUNT
	.align		4
        /*002c*/ 	.byte	0x03, 0x1b
        /*002e*/ 	.short	0x00ff


	//----- nvinfo : EIATTR_MERCURY_ISA_VERSION
	.align		4
        /*0030*/ 	.byte	0x03, 0x5f
        /*0032*/ 	.short	0x0101


	//----- nvinfo : EIATTR_VRC_CTA_INIT_COUNT
	.align		4
        /*0034*/ 	.byte	0x02, 0x4a
	.zero		1
	.zero		1


	//----- nvinfo : EIATTR_EXIT_INSTR_OFFSETS
	.align		4
        /*0038*/ 	.byte	0x04, 0x1c
        /*003a*/ 	.short	(.L_50 - .L_49)


	//   ....[0]....
.L_49:
        /*003c*/ 	.word	0x00000110


	//   ....[1]....
        /*0040*/ 	.word	0x000001f0


	//   ....[2]....
        /*0044*/ 	.word	0x000002e0


	//   ....[3]....
        /*0048*/ 	.word	0x00005860


	//   ....[4]....
        /*004c*/ 	.word	0x00006430


	//   ....[5]....
        /*0050*/ 	.word	0x00006790


	//----- nvinfo : EIATTR_CRS_STACK_SIZE
	.align		4
.L_50:
        /*0054*/ 	.byte	0x04, 0x1e
        /*0056*/ 	.short	(.L_52 - .L_51)
.L_51:
        /*0058*/ 	.word	0x00000000


	//----- nvinfo : EIATTR_CBANK_PARAM_SIZE
	.align		4
.L_52:
        /*005c*/ 	.byte	0x03, 0x19
        /*005e*/ 	.short	0x0010


	//----- nvinfo : EIATTR_PARAM_CBANK
	.align		4
        /*0060*/ 	.byte	0x04, 0x0a
        /*0062*/ 	.short	(.L_54 - .L_53)
	.align		4
.L_53:
        /*0064*/ 	.word	index@(.nv.constant0._Z11TVdenoise3dPfPKf)
        /*0068*/ 	.short	0x0380
        /*006a*/ 	.short	0x0010


	//----- nvinfo : EIATTR_SW_WAR
	.align		4
.L_54:
        /*006c*/ 	.byte	0x04, 0x36
        /*006e*/ 	.short	(.L_56 - .L_55)
.L_55:
        /*0070*/ 	.word	0x00000008
.L_56:


//--------------------- .nv.callgraph             --------------------------
	.section	.nv.callgraph,"",@"SHT_CUDA_CALLGRAPH"
	.align	4
	.sectionentsize	8
	.align		4
        /*0000*/ 	.word	0x00000000
	.align		4
        /*0004*/ 	.word	0xffffffff
	.align		4
        /*0008*/ 	.word	0x00000000
	.align		4
        /*000c*/ 	.word	0xfffffffe
	.align		4
        /*0010*/ 	.word	0x00000000
	.align		4
        /*0014*/ 	.word	0xfffffffd
	.align		4
        /*0018*/ 	.word	0x00000000
	.align		4
        /*001c*/ 	.word	0xfffffffc


//--------------------- .nv.constant3             --------------------------
	.section	.nv.constant3,"a",@progbits
	.align	8
.nv.constant3:
	.type		o,@object
	.size		o,(vox - o)
o:
	.zero		24
	.type		vox,@object
	.size		vox,(.L_1 - vox)
vox:
	.zero		12
.L_1:
	.zero		4
	.type		d,@object
	.size		d,(lambdap - d)
d:
	.zero		32
	.type		lambdap,@object
	.size		lambdap,(lambdal - lambdap)
lambdap:
	.zero		80
	.type		lambdal,@object
	.size		lambdal,(.L_4 - lambdal)
lambdal:
	.zero		80
.L_4:


//--------------------- .text._Z16TVdenoise3d_fastPfPKf --------------------------
	.section	.text._Z16TVdenoise3d_fastPfPKf,"ax",@progbits
	.align	128
        .global         _Z16TVdenoise3d_fastPfPKf
        .type           _Z16TVdenoise3d_fastPfPKf,@function
        .size           _Z16TVdenoise3d_fastPfPKf,(.L_x_304 - _Z16TVdenoise3d_fastPfPKf)
        .other          _Z16TVdenoise3d_fastPfPKf,@"STO_CUDA_ENTRY STV_DEFAULT"
_Z16TVdenoise3d_fastPfPKf:
.text._Z16TVdenoise3d_fastPfPKf:
[----:B------:R-:W0:Y:S01]  /*0000*/  LDC R1, c[0x0][0x37c] ;  /* 0x0000df00ff017b82 */ /* 0x000e220000000800 */
[----:B------:R-:W1:Y:S01]  /*0010*/  S2R R0, SR_CTAID.Z ;  /* 0x0000000000007919 */ /* 0x000e620000002700 */
[----:B------:R-:W1:Y:S01]  /*0020*/  LDCU UR6, c[0x0][0x368] ;  /* 0x00006d00ff0677ac */ /* 0x000e620008000800 */
[----:B------:R-:W-:Y:S01]  /*0030*/  HFMA2 R9, -RZ, RZ, 0, 1.78813934326171875e-07 ;  /* 0x00000003ff097431 */ /* 0x000fe200000001ff */
[----:B0-----:R-:W-:Y:S01]  /*0040*/  IADD3 R1, PT, PT, R1, -0x1e0, RZ ;  /* 0xfffffe2001017810 */ /* 0x001fe20007ffe0ff */
[----:B------:R-:W1:Y:S01]  /*0050*/  S2R R3, SR_TID.Z ;  /* 0x0000000000037919 */ /* 0x000e620000002300 */
[----:B------:R-:W0:Y:S01]  /*0060*/  LDCU.64 UR4, c[0x3][0x38] ;  /* 0x00c00700ff0477ac */ /* 0x000e220008000a00 */
[----:B------:R-:W2:Y:S01]  /*0070*/  LDCU.64 UR8, c[0x3][0x10] ;  /* 0x00c00200ff0877ac */ /* 0x000ea20008000a00 */
[----:B0-----:R-:W-:-:S04]  /*0080*/  UIADD3 UR4, UP0, UPT, UR4, -0x1, URZ ;  /* 0xffffffff04047890 */ /* 0x001fc8000ff1e0ff */
[----:B------:R-:W-:Y:S01]  /*0090*/  UIADD3.X UR5, UPT, UPT, UR5, -0x1, URZ, UP0, !UPT ;  /* 0xffffffff05057890 */ /* 0x000fe200087fe4ff */
[----:B-1----:R-:W-:-:S04]  /*00a0*/  IMAD R0, R0, UR6, R3 ;  /* 0x0000000600007c24 */ /* 0x002fc8000f8e0203 */
[----:B------:R-:W-:-:S05]  /*00b0*/  IMAD R0, R0, R9, 0x1 ;  /* 0x0000000100007424 */ /* 0x000fca00078e0209 */
[----:B--2---:R-:W-:Y:S02]  /*00c0*/  IADD3 R7, P0, PT, R0, UR8, RZ ;  /* 0x0000000800077c10 */ /* 0x004fe4000ff1e0ff */
[----:B------:R-:W-:Y:S02]  /*00d0*/  R2UR UR8, R1 ;  /* 0x00000000010872ca */ /* 0x000fe400000e0000 */
[----:B------:R-:W-:Y:S02]  /*00e0*/  IADD3.X R6, PT, PT, RZ, UR9, RZ, P0, !PT ;  /* 0x00000009ff067c10 */ /* 0x000fe400087fe4ff */
[----:B------:R-:W-:-:S04]  /*00f0*/  ISETP.GE.U32.AND P0, PT, R7, UR4, PT ;  /* 0x0000000407007c0c */ /* 0x000fc8000bf06070 */
[----:B------:R-:W-:-:S13]  /*0100*/  ISETP.GE.U32.AND.EX P0, PT, R6, UR5, PT, P0 ;  /* 0x0000000506007c0c */ /* 0x000fda000bf06100 */
[----:B------:R-:W-:Y:S05]  /*0110*/  @P0 EXIT ;  /* 0x000000000000094d */ /* 0x000fea0003800000 */
[----:B------:R-:W0:Y:S01]  /*0120*/  S2R R3, SR_TID.Y ;  /* 0x0000000000037919 */ /* 0x000e220000002200 */
[----:B------:R-:W0:Y:S01]  /*0130*/  S2UR UR4, SR_CTAID.Y ;  /* 0x00000000000479c3 */ /* 0x000e220000002600 */
[----:B------:R-:W1:Y:S01]  /*0140*/  LDCU.64 UR10, c[0x3][0x30] ;  /* 0x00c00600ff0a77ac */ /* 0x000e620008000a00 */
[----:B------:R-:W2:Y:S06]  /*0150*/  LDCU.64 UR6, c[0x3][0x8] ;  /* 0x00c00100ff0677ac */ /* 0x000eac0008000a00 */
[----:B------:R-:W0:Y:S02]  /*0160*/  LDC R0, c[0x0][0x364] ;  /* 0x0000d900ff007b82 */ /* 0x000e240000000800 */
[----:B0-----:R-:W-:Y:S01]  /*0170*/  IMAD R0, R0, UR4, R3 ;  /* 0x0000000400007c24 */ /* 0x001fe2000f8e0203 */
[----:B-1----:R-:W-:-:S03]  /*0180*/  UIADD3 UR4, UP0, UPT, UR10, -0x1, URZ ;  /* 0xffffffff0a047890 */ /* 0x002fc6000ff1e0ff */
[----:B------:R-:W-:Y:S01]  /*0190*/  IMAD R0, R0, R9, 0x1 ;  /* 0x0000000100007424 */ /* 0x000fe200078e0209 */
[----:B------:R-:W-:-:S04]  /*01a0*/  UIADD3.X UR5, UPT, UPT, UR11, -0x1, URZ, UP0, !UPT ;  /* 0xffffffff0b057890 */ /* 0x000fc800087fe4ff */
[----:B--2---:R-:W-:-:S04]  /*01b0*/  IADD3 R2, P0, PT, R0, UR6, RZ ;  /* 0x0000000600027c10 */ /* 0x004fc8000ff1e0ff */
[----:B------:R-:W-:Y:S02]  /*01c0*/  IADD3.X R3, PT, PT, RZ, UR7, RZ, P0, !PT ;  /* 0x00000007ff037c10 */ /* 0x000fe400087fe4ff */
[----:B------:R-:W-:-:S04]  /*01d0*/  ISETP.GE.U32.AND P0, PT, R2, UR4, PT ;  /* 0x0000000402007c0c */ /* 0x000fc8000bf06070 */
[----:B------:R-:W-:-:S13]  /*01e0*/  ISETP.GE.U32.AND.EX P0, PT, R3, UR5, PT, P0 ;  /* 0x0000000503007c0c */ /* 0x000fda000bf06100 */
[----:B------:R-:W-:Y:S05]  /*01f0*/  @P0 EXIT ;  /* 0x000000000000094d */ /* 0x000fea0003800000 */
[----:B------:R-:W0:Y:S01]  /*0200*/  S2R R5, SR_TID.X ;  /* 0x0000000000057919 */ /* 0x000e220000002100 */
[----:B------:R-:W0:Y:S01]  /*0210*/  S2UR UR4, SR_CTAID.X ;  /* 0x00000000000479c3 */ /* 0x000e220000002500 */
        /* <DEDUP_REMOVED lines=12> */
[----:B------:R-:W0:Y:S01]  /*02e0*/  LDC R8, c[0x3][0x18] ;  /* 0x00c00600ff087b82 */ /* 0x000e220000000800 */
[----:B------:R-:W-:Y:S02]  /*02f0*/  IMAD R6, R6, UR10, RZ ;  /* 0x0000000a06067c24 */ /* 0x000fe4000f8e02ff */
[----:B------:R-:W-:-:S04]  /*0300*/  IMAD.WIDE.U32 R2, R7, UR10, R2 ;  /* 0x0000000a07027c25 */ /* 0x000fc8000f8e0002 */
[----:B------:R-:W-:Y:S02]  /*0310*/  IMAD R7, R7, UR11, R6 ;  /* 0x0000000b07077c24 */ /* 0x000fe4000f8e0206 */
[----:B------:R-:W-:-:S03]  /*0320*/  IMAD.WIDE.U32 R4, R2, UR12, R4 ;  /* 0x0000000c02047c25 */ /* 0x000fc6000f8e0004 */
[----:B------:R-:W-:-:S05]  /*0330*/  IADD3 R3, PT, PT, R3, R7, RZ ;  /* 0x0000000703037210 */ /* 0x000fca0007ffe0ff */
[----:B------:R-:W-:-:S04]  /*0340*/  IMAD R3, R3, UR12, RZ ;  /* 0x0000000c03037c24 */ /* 0x000fc8000f8e02ff */
[----:B------:R-:W-:Y:S01]  /*0350*/  IMAD R3, R2, UR13, R3 ;  /* 0x0000000d02037c24 */ /* 0x000fe2000f8e0203 */
[----:B0-----:R-:W-:-:S04]  /*0360*/  IADD3 R0, PT, PT, R8, 0x1800000, RZ ;  /* 0x0180000008007810 */ /* 0x001fc80007ffe0ff */
[----:B------:R-:W-:-:S04]  /*0370*/  LOP3.LUT R0, R0, 0x7f800000, RZ, 0xc0, !PT ;  /* 0x7f80000000007812 */ /* 0x000fc800078ec0ff */
[----:B------:R-:W-:Y:S02]  /*0380*/  ISETP.GT.U32.AND P0, PT, R0, 0x1ffffff, PT ;  /* 0x01ffffff0000780c */ /* 0x000fe40003f04070 */
[----:B------:R-:W-:-:S11]  /*0390*/  IADD3 R0, PT, PT, R5, R3, RZ ;  /* 0x0000000305007210 */ /* 0x000fd60007ffe0ff */
[----:B------:R-:W-:Y:S05]  /*03a0*/  @P0 BRA `(.L_x_0) ;  /* 0x0000000000140947 */ /* 0x000fea0003800000 */
[----:B------:R-:W0:Y:S01]  /*03b0*/  LDCU UR4, c[0x3][0x18] ;  /* 0x00c00300ff0477ac */ /* 0x000e220008000800 */
[----:B------:R-:W-:Y:S02]  /*03c0*/  MOV R8, 0x3f0 ;  /* 0x000003f000087802 */ /* 0x000fe40000000f00 */
[----:B0-----:R-:W-:-:S07]  /*03d0*/  MOV R6, UR4 ;  /* 0x0000000400067c02 */ /* 0x001fce0008000f00 */
[----:B------:R-:W-:Y:S05]  /*03e0*/  CALL.REL.NOINC `($__internal_0_$__cuda_sm20_rcp_rn_f32_slowpath) ;  /* 0x0000002c00b47944 */ /* 0x000fea0003c00000 */
[----:B------:R-:W-:Y:S05]  /*03f0*/  BRA `(.L_x_1) ;  /* 0x0000000000107947 */ /* 0x000fea0003800000 */
.L_x_0:
[----:B------:R-:W0:Y:S02]  /*0400*/  MUFU.RCP R27, R8 ;  /* 0x00000008001b7308 */ /* 0x000e240000001000 */
[----:B0-----:R-:W-:-:S04]  /*0410*/  FFMA R2, R27, R8, -1 ;  /* 0xbf8000001b027423 */ /* 0x001fc80000000008 */
[----:B------:R-:W-:-:S04]  /*0420*/  FADD.FTZ R2, -R2, -RZ ;  /* 0x800000ff02027221 */ /* 0x000fc80000010100 */
[----:B------:R-:W-:-:S07]  /*0430*/  FFMA R27, R27, R2, R27 ;  /* 0x000000021b1b7223 */ /* 0x000fce000000001b */
.L_x_1:
[----:B------:R-:W0:Y:S01]  /*0440*/  LDC R6, c[0x3][0x18] ;  /* 0x00c00600ff067b82 */ /* 0x000e220000000800 */
[----:B------:R-:W-:Y:S01]  /*0450*/  BSSY.RECONVERGENT B2, `(.L_x_2) ;  /* 0x000000e000027945 */ /* 0x000fe20003800200 */
[----:B0-----:R-:W0:Y:S08]  /*0460*/  MUFU.RCP R2, R6 ;  /* 0x0000000600027308 */ /* 0x001e300000001000 */
[----:B------:R-:W1:Y:S01]  /*0470*/  FCHK P0, R27, R6 ;  /* 0x000000061b007302 */ /* 0x000e620000000000 */
[----:B0-----:R-:W-:-:S04]  /*0480*/  FFMA R19, R2, -R6, 1 ;  /* 0x3f80000002137423 */ /* 0x001fc80000000806 */
[----:B------:R-:W-:-:S04]  /*0490*/  FFMA R19, R2, R19, R2 ;  /* 0x0000001302137223 */ /* 0x000fc80000000002 */
[----:B------:R-:W-:-:S04]  /*04a0*/  FFMA R2, R19, R27, RZ ;  /* 0x0000001b13027223 */ /* 0x000fc800000000ff */
[----:B------:R-:W-:-:S04]  /*04b0*/  FFMA R3, R2, -R6, R27 ;  /* 0x8000000602037223 */ /* 0x000fc8000000001b */
[----:B------:R-:W-:Y:S01]  /*04c0*/  FFMA R19, R19, R3, R2 ;  /* 0x0000000313137223 */ /* 0x000fe20000000002 */
[----:B-1----:R-:W-:Y:S06]  /*04d0*/  @!P0 BRA `(.L_x_3) ;  /* 0x0000000000148947 */ /* 0x002fec0003800000 */
[----:B------:R-:W0:Y:S01]  /*04e0*/  LDCU UR4, c[0x3][0x18] ;  /* 0x00c00300ff0477ac */ /* 0x000e220008000800 */
[----:B------:R-:W-:Y:S02]  /*04f0*/  MOV R12, 0x520 ;  /* 0x00000520000c7802 */ /* 0x000fe40000000f00 */
[----:B0-----:R-:W-:-:S07]  /*0500*/  MOV R8, UR4 ;  /* 0x0000000400087c02 */ /* 0x001fce0008000f00 */
[----:B------:R-:W-:Y:S05]  /*0510*/  CALL.REL.NOINC `($__internal_2_$__cuda_sm3x_div_rn_noftz_f32_slowpath) ;  /* 0x0000003000947944 */ /* 0x000fea0003c00000 */
[----:B------:R-:W-:-:S07]  /*0520*/  MOV R19, R8 ;  /* 0x0000000800137202 */ /* 0x000fce0000000f00 */
.L_x_3:
[----:B------:R-:W-:Y:S05]  /*0530*/  BSYNC.RECONVERGENT B2 ;  /* 0x0000000000027941 */ /* 0x000fea0003800200 */
.L_x_2:
[----:B------:R-:W0:Y:S02]  /*0540*/  LDC R6, c[0x3][0x1c] ;  /* 0x00c00700ff067b82 */ /* 0x000e240000000800 */
[----:B0-----:R-:W-:-:S04]  /*0550*/  IADD3 R2, PT, PT, R6, 0x1800000, RZ ;  /* 0x0180000006027810 */ /* 0x001fc80007ffe0ff */
[----:B------:R-:W-:-:S04]  /*0560*/  LOP3.LUT R2, R2, 0x7f800000, RZ, 0xc0, !PT ;  /* 0x7f80000002027812 */ /* 0x000fc800078ec0ff */
[----:B------:R-:W-:-:S13]  /*0570*/  ISETP.GT.U32.AND P0, PT, R2, 0x1ffffff, PT ;  /* 0x01ffffff0200780c */ /* 0x000fda0003f04070 */
[----:B------:R-:W-:Y:S05]  /*0580*/  @P0 BRA `(.L_x_4) ;  /* 0x0000000000140947 */ /* 0x000fea0003800000 */
[----:B------:R-:W0:Y:S01]  /*0590*/  LDCU UR4, c[0x3][0x1c] ;  /* 0x00c00380ff0477ac */ /* 0x000e220008000800 */
[----:B------:R-:W-:Y:S02]  /*05a0*/  MOV R8, 0x5d0 ;  /* 0x000005d000087802 */ /* 0x000fe40000000f00 */
[----:B0-----:R-:W-:-:S07]  /*05b0*/  MOV R6, UR4 ;  /* 0x0000000400067c02 */ /* 0x001fce0008000f00 */
[----:B------:R-:W-:Y:S05]  /*05c0*/  CALL.REL.NOINC `($__internal_0_$__cuda_sm20_rcp_rn_f32_slowpath) ;  /* 0x0000002c003c7944 */ /* 0x000fea0003c00000 */
[----:B------:R-:W-:Y:S05]  /*05d0*/  BRA `(.L_x_5) ;  /* 0x0000000000107947 */ /* 0x000fea0003800000 */
.L_x_4:
[----:B------:R-:W0:Y:S02]  /*05e0*/  MUFU.RCP R27, R6 ;  /* 0x00000006001b7308 */ /* 0x000e240000001000 */
[----:B0-----:R-:W-:-:S04]  /*05f0*/  FFMA R2, R27, R6, -1 ;  /* 0xbf8000001b027423 */ /* 0x001fc80000000006 */
[----:B------:R-:W-:-:S04]  /*0600*/  FADD.FTZ R2, -R2, -RZ ;  /* 0x800000ff02027221 */ /* 0x000fc80000010100 */
[----:B------:R-:W-:-:S07]  /*0610*/  FFMA R27, R27, R2, R27 ;  /* 0x000000021b1b7223 */ /* 0x000fce000000001b */
.L_x_5:
        /* <DEDUP_REMOVED lines=15> */
.L_x_7:
[----:B------:R-:W-:Y:S05]  /*0710*/  BSYNC.RECONVERGENT B2 ;  /* 0x0000000000027941 */ /* 0x000fea0003800200 */
.L_x_6:
        /* <DEDUP_REMOVED lines=10> */
.L_x_8:
[----:B------:R-:W0:Y:S02]  /*07c0*/  MUFU.RCP R27, R6 ;  /* 0x00000006001b7308 */ /* 0x000e240000001000 */
[----:B0-----:R-:W-:-:S04]  /*07d0*/  FFMA R2, R27, R6, -1 ;  /* 0xbf8000001b027423 */ /* 0x001fc80000000006 */
[----:B------:R-:W-:-:S04]  /*07e0*/  FADD.FTZ R2, -R2, -RZ ;  /* 0x800000ff02027221 */ /* 0x000fc80000010100 */
[----:B------:R-:W-:-:S07]  /*07f0*/  FFMA R27, R27, R2, R27 ;  /* 0x000000021b1b7223 */ /* 0x000fce000000001b */
.L_x_9:
        /* <DEDUP_REMOVED lines=15> */
.L_x_11:
[----:B------:R-:W-:Y:S05]  /*08f0*/  BSYNC.RECONVERGENT B2 ;  /* 0x0000000000027941 */ /* 0x000fea0003800200 */
.L_x_10:
[----:B------:R-:W0:Y:S01]  /*0900*/  LDCU.64 UR22, c[0x3][0x28] ;  /* 0x00c00500ff1677ac */ /* 0x000e220008000a00 */
[C---:B------:R-:W-:Y:S01]  /*0910*/  SHF.L.U32 R2, R4.reuse, 0x2, RZ ;  /* 0x0000000204027819 */ /* 0x040fe200000006ff */
[----:B------:R-:W-:Y:S01]  /*0920*/  HFMA2 R12, -RZ, RZ, 0, 0 ;  /* 0x00000000ff0c7431 */ /* 0x000fe200000001ff */
[----:B------:R-:W-:Y:S01]  /*0930*/  SHF.L.U64.HI R0, R4, 0x2, R0 ;  /* 0x0000000204007819 */ /* 0x000fe20000010200 */
[----:B------:R-:W0:Y:S01]  /*0940*/  LDCU.128 UR12, c[0x3][0x30] ;  /* 0x00c00600ff0c77ac */ /* 0x000e220008000c00 */
[----:B------:R-:W-:Y:S01]  /*0950*/  HFMA2 R18, -RZ, RZ, 0, 0 ;  /* 0x00000000ff127431 */ /* 0x000fe200000001ff */
[----:B------:R-:W-:Y:S01]  /*0960*/  MOV R24, RZ ;  /* 0x000000ff00187202 */ /* 0x000fe20000000f00 */
[----:B------:R-:W1:Y:S01]  /*0970*/  LDCU.64 UR10, c[0x3][0x40] ;  /* 0x00c00800ff0a77ac */ /* 0x000e620008000a00 */
[----:B------:R-:W-:Y:S01]  /*0980*/  MOV R3, RZ ;  /* 0x000000ff00037202 */ /* 0x000fe20000000f00 */
[----:B------:R-:W2:Y:S01]  /*0990*/  LDCU.64 UR24, c[0x0][0x380] ;  /* 0x00007000ff1877ac */ /* 0x000ea20008000a00 */
[----:B------:R-:W3:Y:S01]  /*09a0*/  LDCU.64 UR18, c[0x0][0x358] ;  /* 0x00006b00ff1277ac */ /* 0x000ee20008000a00 */
[----:B0-----:R-:W-:-:S02]  /*09b0*/  UIMAD UR13, UR13, UR22, URZ ;  /* 0x000000160d0d72a4 */ /* 0x001fc4000f8e02ff */
[----:B------:R-:W-:Y:S02]  /*09c0*/  UIMAD.WIDE.U32 UR20, UR12, UR22, URZ ;  /* 0x000000160c1472a5 */ /* 0x000fe4000f8e00ff */
[----:B-1----:R-:W-:Y:S02]  /*09d0*/  UISETP.NE.U32.AND UP0, UPT, UR10, URZ, UPT ;  /* 0x000000ff0a00728c */ /* 0x002fe4000bf05070 */
[----:B------:R-:W-:Y:S02]  /*09e0*/  UIMAD UR13, UR12, UR23, UR13 ;  /* 0x000000170c0d72a4 */ /* 0x000fe4000f8e020d */
[----:B------:R-:W-:Y:S01]  /*09f0*/  UISETP.NE.AND.EX UP0, UPT, UR11, URZ, UPT, UP0 ;  /* 0x000000ff0b00728c */ /* 0x000fe2000bf05300 */
[----:B--2---:R-:W-:Y:S01]  /*0a00*/  IADD3 R22, P0, PT, R2, UR24, RZ ;  /* 0x0000001802167c10 */ /* 0x004fe2000ff1e0ff */
[----:B------:R-:W-:Y:S02]  /*0a10*/  UIADD3 UR17, UPT, UPT, UR21, UR13, URZ ;  /* 0x0000000d15117290 */ /* 0x000fe4000fffe0ff */
[----:B------:R-:W-:Y:S01]  /*0a20*/  UIMAD.WIDE.U32 UR6, UR20, UR14, URZ ;  /* 0x0000000e140672a5 */ /* 0x000fe2000f8e00ff */
[----:B------:R-:W-:Y:S01]  /*0a30*/  IADD3.X R23, PT, PT, R0, UR25, RZ, P0, !PT ;  /* 0x0000001900177c10 */ /* 0x000fe200087fe4ff */
[----:B------:R-:W-:-:S04]  /*0a40*/  UIMAD UR4, UR17, UR14, URZ ;  /* 0x0000000e110472a4 */ /* 0x000fc8000f8e02ff */
[----:B------:R-:W-:-:S04]  /*0a50*/  UIMAD UR4, UR20, UR15, UR4 ;  /* 0x0000000f140472a4 */ /* 0x000fc8000f8e0204 */
[----:B------:R-:W-:Y:S01]  /*0a60*/  UIADD3 UR5, UPT, UPT, UR7, UR4, URZ ;  /* 0x0000000407057290 */ /* 0x000fe2000fffe0ff */
[----:B---3--:R-:W-:Y:S11]  /*0a70*/  BRA.U !UP0, `(.L_x_12) ;  /* 0x0000001108a87547 */ /* 0x008ff6000b800000 */
[----:B------:R-:W-:Y:S01]  /*0a80*/  UISETP.NE.U32.AND UP2, UPT, UR10, 0x1, UPT ;  /* 0x000000010a00788c */ /* 0x000fe2000bf45070 */
[----:B------:R-:W-:Y:S01]  /*0a90*/  IADD3 R15, P0, PT, RZ, -UR20, RZ ;  /* 0x80000014ff0f7c10 */ /* 0x000fe2000ff1e0ff */
[----:B------:R-:W-:Y:S01]  /*0aa0*/  ULOP3.LUT UR9, UR10, 0x1, URZ, 0xc0, !UPT ;  /* 0x000000010a097892 */ /* 0x000fe2000f8ec0ff */
[----:B------:R-:W-:Y:S01]  /*0ab0*/  IADD3 R26, P1, PT, RZ, -UR22, RZ ;  /* 0x80000016ff1a7c10 */ /* 0x000fe2000ff3e0ff */
[----:B------:R-:W-:Y:S01]  /*0ac0*/  UISETP.NE.AND.EX UP2, UPT, UR11, URZ, UPT, UP2 ;  /* 0x000000ff0b00728c */ /* 0x000fe2000bf45320 */
[----:B------:R-:W-:Y:S01]  /*0ad0*/  MOV R3, RZ ;  /* 0x000000ff00037202 */ /* 0x000fe20000000f00 */
[----:B------:R-:W-:Y:S01]  /*0ae0*/  UIADD3 UR38, UP4, UPT, -UR20, UR22, URZ ;  /* 0x0000001614267290 */ /* 0x000fe2000ff9e1ff */
[----:B------:R-:W-:Y:S01]  /*0af0*/  MOV R14, R22 ;  /* 0x00000016000e7202 */ /* 0x000fe20000000f00 */
[----:B------:R-:W-:Y:S01]  /*0b00*/  UIADD3 UR36, UP3, UPT, UR20, -UR22, URZ ;  /* 0x8000001614247290 */ /* 0x000fe2000ff7e0ff */
[----:B------:R-:W-:Y:S01]  /*0b10*/  MOV R13, R23 ;  /* 0x00000017000d7202 */ /* 0x000fe20000000f00 */
[----:B------:R-:W-:Y:S01]  /*0b20*/  UISETP.NE.U32.AND UP1, UPT, UR9, URZ, UPT ;  /* 0x000000ff0900728c */ /* 0x000fe2000bf25070 */
[----:B------:R-:W-:Y:S01]  /*0b30*/  MOV R18, RZ ;  /* 0x000000ff00127202 */ /* 0x000fe20000000f00 */
[----:B------:R-:W-:Y:S01]  /*0b40*/  UMOV UR4, URZ ;  /* 0x000000ff00047c82 */ /* 0x000fe20008000000 */
[----:B------:R-:W-:Y:S01]  /*0b50*/  MOV R24, RZ ;  /* 0x000000ff00187202 */ /* 0x000fe20000000f00 */
[----:B------:R-:W-:Y:S01]  /*0b60*/  UIADD3.X UR39, UPT, UPT, ~UR17, UR23, URZ, UP4, !UPT ;  /* 0x0000001711277290 */ /* 0x000fe2000a7fe5ff */
[----:B------:R-:W-:Y:S01]  /*0b70*/  MOV R12, RZ ;  /* 0x000000ff000c7202 */ /* 0x000fe20000000f00 */
[----:B------:R-:W-:Y:S01]  /*0b80*/  UISETP.NE.AND.EX UP1, UPT, URZ, URZ, UPT, UP1 ;  /* 0x000000ffff00728c */ /* 0x000fe2000bf25310 */
[----:B------:R-:W-:Y:S01]  /*0b90*/  IADD3.X R28, PT, PT, RZ, ~UR17, RZ, P0, !PT ;  /* 0x80000011ff1c7c10 */ /* 0x000fe200087fe4ff */
[----:B------:R-:W-:-:S02]  /*0ba0*/  UIADD3.X UR37, UPT, UPT, UR17, ~UR23, URZ, UP3, !UPT ;  /* 0x8000001711257290 */ /* 0x000fc40009ffe4ff */
[----:B------:R-:W-:Y:S01]  /*0bb0*/  IADD3.X R27, PT, PT, RZ, ~UR23, RZ, P1, !PT ;  /* 0x80000017ff1b7c10 */ /* 0x000fe20008ffe4ff */
[----:B------:R-:W-:Y:S09]  /*0bc0*/  BRA.U !UP2, `(.L_x_13) ;  /* 0x000000090af47547 */ /* 0x000ff2000b800000 */
[----:B------:R-:W-:Y:S01]  /*0bd0*/  UIADD3 UR9, UP4, UPT, -UR9, UR10, URZ ;  /* 0x0000000a09097290 */ /* 0x000fe2000ff9e1ff */
[----:B------:R-:W-:Y:S01]  /*0be0*/  MOV R14, R22 ;  /* 0x00000016000e7202 */ /* 0x000fe20000000f00 */
[----:B------:R-:W-:Y:S01]  /*0bf0*/  UIADD3 UR35, UP3, UPT, -UR20, UR6, URZ ;  /* 0x0000000614237290 */ /* 0x000fe2000ff7e1ff */
[----:B------:R-:W-:Y:S01]  /*0c00*/  MOV R13, R23 ;  /* 0x00000017000d7202 */ /* 0x000fe20000000f00 */
[----:B------:R-:W-:Y:S02]  /*0c10*/  UIADD3.X UR12, UPT, UPT, UR11, -0x1, URZ, UP4, !UPT ;  /* 0xffffffff0b0c7890 */ /* 0x000fe4000a7fe4ff */
[----:B------:R-:W-:Y:S02]  /*0c20*/  UIADD3 UR34, UP2, UPT, UR6, -UR22, URZ ;  /* 0x8000001606227290 */ /* 0x000fe4000ff5e0ff */
[----:B------:R-:W-:Y:S02]  /*0c30*/  UIADD3 UR32, UP4, UPT, -UR20, 0x1, URZ ;  /* 0x0000000114207890 */ /* 0x000fe4000ff9e1ff */
[----:B------:R-:W-:-:S02]  /*0c40*/  USHF.L.U64.HI UR13, UR6, 0x1, UR5 ;  /* 0x00000001060d7899 */ /* 0x000fc40008010205 */
[----:B------:R-:W-:Y:S02]  /*0c50*/  USHF.L.U32 UR33, UR6, 0x1, URZ ;  /* 0x0000000106217899 */ /* 0x000fe400080006ff */
[----:B------:R-:W-:Y:S02]  /*0c60*/  UIADD3.X UR14, UPT, UPT, UR5, ~UR17, URZ, UP3, !UPT ;  /* 0x80000011050e7290 */ /* 0x000fe40009ffe4ff */
[----:B------:R-:W-:Y:S02]  /*0c70*/  UIADD3.X UR16, UPT, UPT, URZ, ~UR17, URZ, UP4, !UPT ;  /* 0x80000011ff107290 */ /* 0x000fe4000a7fe4ff */
[----:B------:R-:W-:Y:S02]  /*0c80*/  UIADD3.X UR15, UPT, UPT, UR5, ~UR23, URZ, UP2, !UPT ;  /* 0x80000017050f7290 */ /* 0x000fe400097fe4ff */
[----:B------:R-:W-:Y:S02]  /*0c90*/  USHF.L.U64.HI UR13, UR33, 0x2, UR13 ;  /* 0x00000002210d7899 */ /* 0x000fe4000801020d */
[----:B------:R-:W-:-:S02]  /*0ca0*/  USHF.L.U64.HI UR16, UR32, 0x2, UR16 ;  /* 0x0000000220107899 */ /* 0x000fc40008010210 */
[----:B------:R-:W-:Y:S02]  /*0cb0*/  USHF.L.U64.HI UR15, UR34, 0x2, UR15 ;  /* 0x00000002220f7899 */ /* 0x000fe4000801020f */
[----:B------:R-:W-:-:S12]  /*0cc0*/  USHF.L.U64.HI UR14, UR35, 0x2, UR14 ;  /* 0x00000002230e7899 */ /* 0x000fd8000801020e */
.L_x_14:
[CC--:B------:R-:W-:Y:S02]  /*0cd0*/  LEA R34, P1, R26.reuse, R14.reuse, 0x2 ;  /* 0x0000000e1a227211 */ /* 0x0c0fe400078210ff */
[CC--:B------:R-:W-:Y:S02]  /*0ce0*/  LEA R20, P0, R15.reuse, R14.reuse, 0x2 ;  /* 0x0000000e0f147211 */ /* 0x0c0fe400078010ff */
[-C--:B------:R-:W-:Y:S02]  /*0cf0*/  LEA.HI.X R35, R26, R13.reuse, R27, 0x2, P1 ;  /* 0x0000000d1a237211 */ /* 0x080fe400008f141b */
[----:B------:R-:W-:Y:S02]  /*0d00*/  MOV R4, R14 ;  /* 0x0000000e00047202 */ /* 0x000fe40000000f00 */
[-C--:B------:R-:W-:Y:S01]  /*0d10*/  MOV R5, R13.reuse ;  /* 0x0000000d00057202 */ /* 0x080fe20000000f00 */
[----:B------:R-:W2:Y:S01]  /*0d20*/  LDG.E R9, desc[UR18][R34.64] ;  /* 0x0000001222097981 */ /* 0x000ea2000c1e1900 */
[----:B------:R-:W-:-:S03]  /*0d30*/  LEA.HI.X R21, R15, R13, R28, 0x2, P0 ;  /* 0x0000000d0f157211 */ /* 0x000fc600000f141c */
[----:B------:R-:W2:Y:S04]  /*0d40*/  LDG.E R33, desc[UR18][R4.64] ;  /* 0x0000001204217981 */ /* 0x000ea8000c1e1900 */
[----:B------:R-:W3:Y:S04]  /*0d50*/  LDG.E R8, desc[UR18][R20.64] ;  /* 0x0000001214087981 */ /* 0x000ee8000c1e1900 */
[----:B------:R-:W4:Y:S04]  /*0d60*/  LDG.E R11, desc[UR18][R4.64+0x4] ;  /* 0x00000412040b7981 */ /* 0x000f28000c1e1900 */
[----:B------:R-:W4:Y:S01]  /*0d70*/  LDG.E R29, desc[UR18][R34.64+0x4] ;  /* 0x00000412221d7981 */ /* 0x000f22000c1e1900 */
[----:B------:R-:W-:-:S03]  /*0d80*/  USHF.L.U32 UR28, UR22, 0x2, URZ ;  /* 0x00000002161c7899 */ /* 0x000fc600080006ff */
[----:B------:R-:W5:Y:S04]  /*0d90*/  LDG.E R10, desc[UR18][R4.64+-0x4] ;  /* 0xfffffc12040a7981 */ /* 0x000f68000c1e1900 */
[----:B------:R0:W5:Y:S01]  /*0da0*/  LDG.E R32, desc[UR18][R20.64+0x4] ;  /* 0x0000041214207981 */ /* 0x000162000c1e1900 */
[----:B------:R-:W-:Y:S01]  /*0db0*/  USHF.L.U64.HI UR29, UR22, 0x2, UR23 ;  /* 0x00000002161d7899 */ /* 0x000fe20008010217 */
[----:B------:R-:W-:Y:S01]  /*0dc0*/  IADD3 R6, P0, PT, R14, UR28, RZ ;  /* 0x0000001c0e067c10 */ /* 0x000fe2000ff1e0ff */
[----:B------:R-:W-:Y:S02]  /*0dd0*/  USHF.L.U32 UR30, UR38, 0x2, URZ ;  /* 0x00000002261e7899 */ /* 0x000fe400080006ff */
[----:B------:R-:W-:Y:S02]  /*0de0*/  USHF.L.U64.HI UR31, UR38, 0x2, UR39 ;  /* 0x00000002261f7899 */ /* 0x000fe40008010227 */
[----:B------:R-:W-:Y:S01]  /*0df0*/  IADD3.X R7, PT, PT, R13, UR29, RZ, P0, !PT ;  /* 0x0000001d0d077c10 */ /* 0x000fe200087fe4ff */
[----:B------:R-:W-:-:S02]  /*0e00*/  USHF.L.U32 UR26, UR36, 0x2, URZ ;  /* 0x00000002241a7899 */ /* 0x000fc400080006ff */
[----:B------:R-:W-:Y:S01]  /*0e10*/  USHF.L.U32 UR24, UR20, 0x2, URZ ;  /* 0x0000000214187899 */ /* 0x000fe200080006ff */
[C---:B0-----:R-:W-:Y:S01]  /*0e20*/  IADD3 R20, P0, PT, R14.reuse, UR30, RZ ;  /* 0x0000001e0e147c10 */ /* 0x041fe2000ff1e0ff */
[----:B------:R-:W-:Y:S01]  /*0e30*/  USHF.L.U64.HI UR27, UR36, 0x2, UR37 ;  /* 0x00000002241b7899 */ /* 0x000fe20008010225 */
[----:B------:R-:W5:Y:S01]  /*0e40*/  LDG.E R31, desc[UR18][R6.64+-0x4] ;  /* 0xfffffc12061f7981 */ /* 0x000f62000c1e1900 */
[----:B------:R-:W-:Y:S01]  /*0e50*/  USHF.L.U64.HI UR25, UR20, 0x2, UR17 ;  /* 0x0000000214197899 */ /* 0x000fe20008010211 */
[C---:B------:R-:W-:Y:S02]  /*0e60*/  IADD3.X R21, PT, PT, R13.reuse, UR31, RZ, P0, !PT ;  /* 0x0000001f0d157c10 */ /* 0x040fe400087fe4ff */
[----:B------:R0:W5:Y:S01]  /*0e70*/  LDG.E R4, desc[UR18][R6.64] ;  /* 0x0000001206047981 */ /* 0x000162000c1e1900 */
[C---:B------:R-:W-:Y:S02]  /*0e80*/  IADD3 R36, P1, PT, R14.reuse, UR26, RZ ;  /* 0x0000001a0e247c10 */ /* 0x040fe4000ff3e0ff */
[----:B------:R-:W-:Y:S01]  /*0e90*/  IADD3 R34, P0, PT, R14, UR24, RZ ;  /* 0x000000180e227c10 */ /* 0x000fe2000ff1e0ff */
[----:B------:R1:W5:Y:S01]  /*0ea0*/  LDG.E R25, desc[UR18][R20.64] ;  /* 0x0000001214197981 */ /* 0x000362000c1e1900 */
[----:B------:R-:W-:-:S02]  /*0eb0*/  IADD3.X R37, PT, PT, R13, UR27, RZ, P1, !PT ;  /* 0x0000001b0d257c10 */ /* 0x000fc40008ffe4ff */
[----:B------:R-:W-:Y:S02]  /*0ec0*/  IADD3.X R35, PT, PT, R13, UR25, RZ, P0, !PT ;  /* 0x000000190d237c10 */ /* 0x000fe400087fe4ff */
[----:B0-----:R-:W-:Y:S01]  /*0ed0*/  MOV R7, UR35 ;  /* 0x0000002300077c02 */ /* 0x001fe20008000f00 */
[----:B------:R-:W5:Y:S04]  /*0ee0*/  LDG.E R36, desc[UR18][R36.64] ;  /* 0x0000001224247981 */ /* 0x000f68000c1e1900 */
[----:B------:R-:W5:Y:S01]  /*0ef0*/  LDG.E R5, desc[UR18][R34.64] ;  /* 0x0000001222057981 */ /* 0x000f62000c1e1900 */
[----:B------:R-:W-:Y:S02]  /*0f00*/  LEA R6, P0, R7, R14, 0x2 ;  /* 0x0000000e07067211 */ /* 0x000fe400078010ff */
[----:B------:R-:W-:-:S02]  /*0f10*/  MOV R30, UR34 ;  /* 0x00000022001e7c02 */ /* 0x000fc40008000f00 */
[----:B------:R-:W-:Y:S02]  /*0f20*/  IADD3.X R7, PT, PT, R13, UR14, RZ, P0, !PT ;  /* 0x0000000e0d077c10 */ /* 0x000fe400087fe4ff */
[----:B-1----:R-:W-:-:S03]  /*0f30*/  LEA R20, P0, R30, R14, 0x2 ;  /* 0x0000000e1e147211 */ /* 0x002fc600078010ff */
[----:B------:R-:W5:Y:S01]  /*0f40*/  LDG.E R6, desc[UR18][R6.64] ;  /* 0x0000001206067981 */ /* 0x000f62000c1e1900 */
[----:B------:R-:W-:-:S03]  /*0f50*/  IADD3.X R21, PT, PT, R13, UR15, RZ, P0, !PT ;  /* 0x0000000f0d157c10 */ /* 0x000fc600087fe4ff */
[----:B------:R-:W5:Y:S01]  /*0f60*/  LDG.E R34, desc[UR18][R34.64+-0x4] ;  /* 0xfffffc1222227981 */ /* 0x000f62000c1e1900 */
[----:B------:R-:W-:Y:S02]  /*0f70*/  USHF.L.U32 UR10, UR4, 0x2, URZ ;  /* 0x00000002040a7899 */ /* 0x000fe400080006ff */
[----:B------:R-:W-:Y:S01]  /*0f80*/  UIMAD UR40, UR4, 0x18, UR8 ;  /* 0x00000018042878a4 */ /* 0x000fe2000f8e0208 */
[----:B------:R-:W5:Y:S04]  /*0f90*/  LDG.E R30, desc[UR18][R20.64+0x4] ;  /* 0x00000412141e7981 */ /* 0x000f68000c1e1900 */
[----:B------:R0:W5:Y:S05]  /*0fa0*/  LDG.E R7, desc[UR18][R20.64] ;  /* 0x0000001214077981 */ /* 0x00016a000c1e1900 */
[----:B------:R-:W1:Y:S01]  /*0fb0*/  LDCU.64 UR10, c[0x3][UR10+0x48] ;  /* 0x00c009000a0a77ac */ /* 0x000e620008000a00 */
[----:B0-----:R-:W-:Y:S01]  /*0fc0*/  MOV R21, UR6 ;  /* 0x0000000600157c02 */ /* 0x001fe20008000f00 */
[C---:B--2---:R-:W-:Y:S01]  /*0fd0*/  FADD R37, R33.reuse, -R9 ;  /* 0x8000000921257221 */ /* 0x044fe20000000000 */
[----:B---3--:R-:W-:-:S03]  /*0fe0*/  FADD R35, R33, -R8 ;  /* 0x8000000821237221 */ /* 0x008fc60000000000 */
[----:B------:R-:W-:Y:S01]  /*0ff0*/  FMUL R37, R37, R37 ;  /* 0x0000002525257220 */ /* 0x000fe20000400000 */
[----:B------:R-:W-:-:S03]  /*1000*/  FMUL R35, R35, R35 ;  /* 0x0000002323237220 */ /* 0x000fc60000400000 */
[----:B------:R-:W-:Y:S01]  /*1010*/  FMUL R37, R37, R16 ;  /* 0x0000001025257220 */ /* 0x000fe20000400000 */
[----:B----4-:R-:W-:-:S03]  /*1020*/  FADD R29, -R29, R11 ;  /* 0x0000000b1d1d7221 */ /* 0x010fc60000000100 */
[----:B------:R-:W-:Y:S01]  /*1030*/  FFMA R35, R35, R17, R37 ;  /* 0x0000001123237223 */ /* 0x000fe20000000025 */
[----:B------:R-:W-:Y:S01]  /*1040*/  FMUL R37, R29, R29 ;  /* 0x0000001d1d257220 */ /* 0x000fe20000400000 */
[--C-:B------:R-:W-:Y:S01]  /*1050*/  FADD R29, R33, -R11.reuse ;  /* 0x8000000b211d7221 */ /* 0x100fe20000000000 */
[----:B-----5:R0:W-:Y:S02]  /*1060*/  STL.128 [UR40], R8 ;  /* 0x00000008ff007987 */ /* 0x0201e40008100c28 */
[----:B------:R-:W-:Y:S01]  /*1070*/  FMUL R37, R37, R16 ;  /* 0x0000001025257220 */ /* 0x000fe20000400000 */
[----:B------:R-:W-:Y:S01]  /*1080*/  FMUL R20, R29, R29 ;  /* 0x0000001d1d147220 */ /* 0x000fe20000400000 */
[----:B0-----:R-:W-:-:S03]  /*1090*/  FADD R11, -R32, R11 ;  /* 0x0000000b200b7221 */ /* 0x001fc60000000100 */
[----:B------:R-:W-:Y:S01]  /*10a0*/  FFMA R32, R20, R19, R37 ;  /* 0x0000001314207223 */ /* 0x000fe20000000025 */
[----:B------:R-:W-:Y:S01]  /*10b0*/  FMUL R11, R11, R11 ;  /* 0x0000000b0b0b7220 */ /* 0x000fe20000400000 */
[----:B------:R-:W-:-:S03]  /*10c0*/  LEA R20, P0, R21, R14, 0x2 ;  /* 0x0000000e15147211 */ /* 0x000fc600078010ff */
[----:B------:R-:W-:Y:S01]  /*10d0*/  FFMA R11, R11, R17, R32 ;  /* 0x000000110b0b7223 */ /* 0x000fe20000000020 */
[----:B------:R-:W-:Y:S01]  /*10e0*/  MOV R8, UR6 ;  /* 0x0000000600087c02 */ /* 0x000fe20008000f00 */
[----:B------:R-:W-:Y:S01]  /*10f0*/  FADD R10, R33, -R10 ;  /* 0x8000000a210a7221 */ /* 0x000fe20000000000 */
[----:B------:R-:W-:Y:S01]  /*1100*/  MOV R9, UR5 ;  /* 0x0000000500097c02 */ /* 0x000fe20008000f00 */
[----:B------:R-:W-:Y:S02]  /*1110*/  FADD R11, R11, 9.9999999392252902908e-09 ;  /* 0x322bcc770b0b7421 */ /* 0x000fe40000000000 */
[----:B------:R-:W-:Y:S01]  /*1120*/  FMUL R10, R10, R10 ;  /* 0x0000000a0a0a7220 */ /* 0x000fe20000400000 */
[----:B------:R-:W-:Y:S01]  /*1130*/  LEA.HI.X R21, R8, R13, R9, 0x2, P0 ;  /* 0x0000000d08157211 */ /* 0x000fe200000f1409 */
[----:B-1----:R-:W-:Y:S01]  /*1140*/  FFMA R29, R11, UR10, R24 ;  /* 0x0000000a0b1d7c23 */ /* 0x002fe20008000018 */
[----:B------:R-:W-:Y:S01]  /*1150*/  MOV R9, UR32 ;  /* 0x0000002000097c02 */ /* 0x000fe20008000f00 */
[--C-:B------:R-:W-:Y:S01]  /*1160*/  FADD R11, -R31, R4.reuse ;  /* 0x000000041f0b7221 */ /* 0x100fe20000000100 */
[----:B------:R-:W-:Y:S01]  /*1170*/  FFMA R31, R10, R19, R35 ;  /* 0x000000130a1f7223 */ /* 0x000fe20000000023 */
[--C-:B------:R-:W-:Y:S01]  /*1180*/  FADD R10, R33, -R4.reuse ;  /* 0x80000004210a7221 */ /* 0x100fe20000000000 */
[----:B------:R-:W-:Y:S01]  /*1190*/  LEA R8, P0, R9, R20, 0x2 ;  /* 0x0000001409087211 */ /* 0x000fe200078010ff */
[----:B------:R-:W-:Y:S01]  /*11a0*/  FMUL R24, R11, R11 ;  /* 0x0000000b0b187220 */ /* 0x000fe20000400000 */
[----:B------:R-:W-:Y:S01]  /*11b0*/  FADD R25, -R25, R4 ;  /* 0x0000000419197221 */ /* 0x000fe20000000100 */
[----:B------:R-:W-:Y:S01]  /*11c0*/  FMUL R11, R10, R10 ;  /* 0x0000000a0a0b7220 */ /* 0x000fe20000400000 */
[----:B------:R-:W-:Y:S01]  /*11d0*/  IADD3.X R9, PT, PT, R21, UR16, RZ, P0, !PT ;  /* 0x0000001015097c10 */ /* 0x000fe200087fe4ff */
[----:B------:R-:W-:Y:S01]  /*11e0*/  FMUL R24, R24, R19 ;  /* 0x0000001318187220 */ /* 0x000fe20000400000 */
[--C-:B------:R-:W-:Y:S01]  /*11f0*/  FADD R36, -R36, R5.reuse ;  /* 0x0000000524247221 */ /* 0x100fe20000000100 */
[----:B------:R-:W-:Y:S01]  /*1200*/  FMUL R25, R25, R25 ;  /* 0x0000001919197220 */ /* 0x000fe20000400000 */
[----:B------:R-:W-:Y:S01]  /*1210*/  FADD R10, R33, -R5 ;  /* 0x80000005210a7221 */ /* 0x000fe20000000000 */
[----:B------:R0:W2:Y:S01]  /*1220*/  LDG.E R32, desc[UR18][R8.64] ;  /* 0x0000001208207981 */ /* 0x0000a2000c1e1900 */
[----:B------:R-:W-:Y:S01]  /*1230*/  FFMA R24, R11, R16, R24 ;  /* 0x000000100b187223 */ /* 0x000fe20000000018 */
[----:B------:R-:W-:-:S03]  /*1240*/  FMUL R11, R36, R36 ;  /* 0x00000024240b7220 */ /* 0x000fc60000400000 */
[----:B------:R-:W-:Y:S01]  /*1250*/  FFMA R33, R25, R17, R24 ;  /* 0x0000001119217223 */ /* 0x000fe20000000018 */
[----:B------:R-:W-:Y:S01]  /*1260*/  FMUL R24, R10, R10 ;  /* 0x0000000a0a187220 */ /* 0x000fe20000400000 */
[----:B0-----:R-:W-:Y:S01]  /*1270*/  IADD3 R8, P0, PT, R20, UR30, RZ ;  /* 0x0000001e14087c10 */ /* 0x001fe2000ff1e0ff */
[----:B------:R-:W-:-:S03]  /*1280*/  FMUL R11, R11, R16 ;  /* 0x000000100b0b7220 */ /* 0x000fc60000400000 */
[C---:B------:R-:W-:Y:S02]  /*1290*/  IADD3.X R9, PT, PT, R21.reuse, UR31, RZ, P0, !PT ;  /* 0x0000001f15097c10 */ /* 0x040fe400087fe4ff */
[----:B------:R-:W-:Y:S01]  /*12a0*/  IADD3 R10, P0, PT, R20, UR28, RZ ;  /* 0x0000001c140a7c10 */ /* 0x000fe2000ff1e0ff */
[----:B------:R-:W-:Y:S01]  /*12b0*/  FFMA R24, R24, R17, R11 ;  /* 0x0000001118187223 */ /* 0x000fe2000000000b */
[----:B------:R-:W-:Y:S01]  /*12c0*/  FADD R34, -R34, R5 ;  /* 0x0000000522227221 */ /* 0x000fe20000000100 */
[----:B------:R0:W-:Y:S01]  /*12d0*/  STL.128 [UR40+0x10], R4 ;  /* 0x00001004ff007987 */ /* 0x0001e20008100c28 */
[----:B------:R-:W-:Y:S02]  /*12e0*/  IADD3.X R11, PT, PT, R21, UR29, RZ, P0, !PT ;  /* 0x0000001d150b7c10 */ /* 0x000fe400087fe4ff */
[----:B------:R-:W-:Y:S01]  /*12f0*/  IADD3 R36, P0, PT, R20, UR26, RZ ;  /* 0x0000001a14247c10 */ /* 0x000fe2000ff1e0ff */
[----:B------:R1:W3:Y:S04]  /*1300*/  LDG.E R35, desc[UR18][R8.64] ;  /* 0x0000001208237981 */ /* 0x0002e8000c1e1900 */
[----:B0-----:R-:W4:Y:S01]  /*1310*/  LDG.E R5, desc[UR18][R10.64+-0x4] ;  /* 0xfffffc120a057981 */ /* 0x001f22000c1e1900 */
[----:B-1----:R-:W-:-:S03]  /*1320*/  FMUL R9, R34, R34 ;  /* 0x0000002222097220 */ /* 0x002fc60000400000 */
[----:B------:R-:W5:Y:S01]  /*1330*/  LDG.E R4, desc[UR18][R20.64] ;  /* 0x0000001214047981 */ /* 0x000f62000c1e1900 */
[----:B------:R-:W-:-:S03]  /*1340*/  IADD3.X R37, PT, PT, R21, UR27, RZ, P0, !PT ;  /* 0x0000001b15257c10 */ /* 0x000fc600087fe4ff */
[----:B------:R-:W2:Y:S04]  /*1350*/  LDG.E R8, desc[UR18][R20.64+-0x4] ;  /* 0xfffffc1214087981 */ /* 0x000ea8000c1e1900 */
[----:B------:R-:W4:Y:S01]  /*1360*/  LDG.E R10, desc[UR18][R10.64] ;  /* 0x000000120a0a7981 */ /* 0x000f22000c1e1900 */
[----:B------:R-:W-:Y:S01]  /*1370*/  FFMA R34, R9, R19, R24 ;  /* 0x0000001309227223 */ /* 0x000fe20000000018 */
[----:B------:R-:W-:Y:S02]  /*1380*/  IADD3 R24, P0, PT, R20, UR24, RZ ;  /* 0x0000001814187c10 */ /* 0x000fe4000ff1e0ff */
[----:B------:R0:W2:Y:S02]  /*1390*/  LDG.E R9, desc[UR18][R20.64+0x4] ;  /* 0x0000041214097981 */ /* 0x0000a4000c1e1900 */
[----:B------:R-:W-:-:S02]  /*13a0*/  IADD3.X R25, PT, PT, R21, UR25, RZ, P0, !PT ;  /* 0x0000001915197c10 */ /* 0x000fc400087fe4ff */
[----:B------:R-:W2:Y:S04]  /*13b0*/  LDG.E R36, desc[UR18][R36.64] ;  /* 0x0000001224247981 */ /* 0x000ea8000c1e1900 */
[----:B------:R-:W2:Y:S04]  /*13c0*/  LDG.E R11, desc[UR18][R24.64] ;  /* 0x00000012180b7981 */ /* 0x000ea8000c1e1900 */
[----:B------:R-:W2:Y:S01]  /*13d0*/  LDG.E R24, desc[UR18][R24.64+-0x4] ;  /* 0xfffffc1218187981 */ /* 0x000ea2000c1e1900 */
[----:B------:R-:W-:-:S04]  /*13e0*/  FADD R31, R31, 9.9999999392252902908e-09 ;  /* 0x322bcc771f1f7421 */ /* 0x000fc80000000000 */
[----:B------:R-:W-:Y:S01]  /*13f0*/  FFMA R12, R31, UR10, R12 ;  /* 0x0000000a1f0c7c23 */ /* 0x000fe2000800000c */
[----:B------:R-:W-:Y:S01]  /*1400*/  FADD R33, R33, 9.9999999392252902908e-09 ;  /* 0x322bcc7721217421 */ /* 0x000fe20000000000 */
[----:B------:R-:W-:-:S03]  /*1410*/  UIADD3 UR9, UP2, UPT, UR9, -0x2, URZ ;  /* 0xfffffffe09097890 */ /* 0x000fc6000ff5e0ff */
[----:B------:R-:W-:Y:S01]  /*1420*/  FFMA R18, R33, UR10, R18 ;  /* 0x0000000a21127c23 */ /* 0x000fe20008000012 */
[----:B------:R-:W-:Y:S02]  /*1430*/  UIADD3.X UR12, UPT, UPT, UR12, -0x1, URZ, UP2, !UPT ;  /* 0xffffffff0c0c7890 */ /* 0x000fe400097fe4ff */
[----:B------:R-:W-:Y:S01]  /*1440*/  UISETP.NE.U32.AND UP2, UPT, UR9, URZ, UPT ;  /* 0x000000ff0900728c */ /* 0x000fe2000bf45070 */
[----:B------:R-:W-:-:S03]  /*1450*/  FADD R34, R34, 9.9999999392252902908e-09 ;  /* 0x322bcc7722227421 */ /* 0x000fc60000000000 */
[----:B------:R-:W-:Y:S01]  /*1460*/  UISETP.NE.AND.EX UP2, UPT, UR12, URZ, UPT, UP2 ;  /* 0x000000ff0c00728c */ /* 0x000fe2000bf45320 */
[----:B------:R-:W-:Y:S01]  /*1470*/  FFMA R3, R34, UR10, R3 ;  /* 0x0000000a22037c23 */ /* 0x000fe20008000003 */
[----:B------:R-:W-:Y:S01]  /*1480*/  UIADD3 UR4, UPT, UPT, UR4, 0x2, URZ ;  /* 0x0000000204047890 */ /* 0x000fe2000fffe0ff */
[C---:B-----5:R-:W-:Y:S01]  /*1490*/  FADD R7, R4.reuse, -R7 ;  /* 0x8000000704077221 */ /* 0x060fe20000000000 */
[--C-:B----4-:R-:W-:Y:S01]  /*14a0*/  FADD R31, -R5, R10.reuse ;  /* 0x0000000a051f7221 */ /* 0x110fe20000000100 */
[----:B------:R-:W-:-:S03]  /*14b0*/  FADD R5, R4, -R10 ;  /* 0x8000000a04057221 */ /* 0x000fc60000000000 */
[----:B0-----:R-:W-:Y:S01]  /*14c0*/  FMUL R20, R31, R31 ;  /* 0x0000001f1f147220 */ /* 0x001fe20000400000 */
[----:B------:R-:W-:Y:S01]  /*14d0*/  FMUL R21, R5, R5 ;  /* 0x0000000505157220 */ /* 0x000fe20000400000 */
[----:B---3--:R-:W-:Y:S02]  /*14e0*/  FADD R35, -R35, R10 ;  /* 0x0000000a23237221 */ /* 0x008fe40000000100 */
[----:B------:R-:W-:Y:S01]  /*14f0*/  FMUL R20, R20, R19 ;  /* 0x0000001314147220 */ /* 0x000fe20000400000 */
[----:B------:R-:W-:Y:S01]  /*1500*/  FADD R5, R4, -R6 ;  /* 0x8000000604057221 */ /* 0x000fe20000000000 */
[--C-:B--2---:R-:W-:Y:S01]  /*1510*/  FADD R30, -R30, R9.reuse ;  /* 0x000000091e1e7221 */ /* 0x104fe20000000100 */
[----:B------:R-:W-:Y:S01]  /*1520*/  FMUL R7, R7, R7 ;  /* 0x0000000707077220 */ /* 0x000fe20000400000 */
[----:B------:R-:W-:Y:S01]  /*1530*/  FFMA R6, R21, R16, R20 ;  /* 0x0000001015067223 */ /* 0x000fe20000000014 */
[----:B------:R-:W-:Y:S01]  /*1540*/  FMUL R35, R35, R35 ;  /* 0x0000002323237220 */ /* 0x000fe20000400000 */
[----:B------:R-:W-:Y:S01]  /*1550*/  FMUL R20, R5, R5 ;  /* 0x0000000505147220 */ /* 0x000fe20000400000 */
[----:B------:R-:W-:Y:S01]  /*1560*/  FADD R21, R4, -R9 ;  /* 0x8000000904157221 */ /* 0x000fe20000000000 */
[----:B------:R-:W-:Y:S01]  /*1570*/  FMUL R5, R30, R30 ;  /* 0x0000001e1e057220 */ /* 0x000fe20000400000 */
[-C--:B------:R-:W-:Y:S01]  /*1580*/  FMUL R7, R7, R16.reuse ;  /* 0x0000001007077220 */ /* 0x080fe20000400000 */
[----:B------:R-:W-:Y:S01]  /*1590*/  FFMA R6, R35, R17, R6 ;  /* 0x0000001123067223 */ /* 0x000fe20000000006 */
[----:B------:R-:W-:Y:S01]  /*15a0*/  FADD R36, -R36, R11 ;  /* 0x0000000b24247221 */ /* 0x000fe20000000100 */
[----:B------:R-:W-:Y:S01]  /*15b0*/  FMUL R30, R21, R21 ;  /* 0x00000015151e7220 */ /* 0x000fe20000400000 */
[----:B------:R-:W-:Y:S01]  /*15c0*/  FMUL R5, R5, R16 ;  /* 0x0000001005057220 */ /* 0x000fe20000400000 */
[----:B------:R-:W-:Y:S01]  /*15d0*/  FFMA R20, R20, R17, R7 ;  /* 0x0000001114147223 */ /* 0x000fe20000000007 */
[----:B------:R-:W-:Y:S01]  /*15e0*/  FADD R32, -R32, R9 ;  /* 0x0000000920207221 */ /* 0x000fe20000000100 */
[----:B------:R-:W-:Y:S01]  /*15f0*/  FADD R7, R6, 9.9999999392252902908e-09 ;  /* 0x322bcc7706077421 */ /* 0x000fe20000000000 */
[----:B------:R-:W-:Y:S01]  /*1600*/  FADD R6, R4, -R11 ;  /* 0x8000000b04067221 */ /* 0x000fe20000000000 */
[----:B------:R-:W-:Y:S01]  /*1610*/  FMUL R21, R36, R36 ;  /* 0x0000002424157220 */ /* 0x000fe20000400000 */
[----:B------:R0:W-:Y:S01]  /*1620*/  STL.128 [UR40+0x20], R8 ;  /* 0x00002008ff007987 */ /* 0x0001e20008100c28 */
[----:B------:R-:W-:Y:S01]  /*1630*/  FFMA R30, R30, R19, R5 ;  /* 0x000000131e1e7223 */ /* 0x000fe20000000005 */
[----:B------:R-:W-:Y:S01]  /*1640*/  FMUL R5, R32, R32 ;  /* 0x0000002020057220 */ /* 0x000fe20000400000 */
[----:B------:R-:W-:Y:S01]  /*1650*/  FMUL R6, R6, R6 ;  /* 0x0000000606067220 */ /* 0x000fe20000400000 */
[----:B------:R-:W-:Y:S01]  /*1660*/  FMUL R21, R21, R16 ;  /* 0x0000001015157220 */ /* 0x000fe20000400000 */
[----:B------:R-:W-:Y:S01]  /*1670*/  FADD R4, R4, -R8 ;  /* 0x8000000804047221 */ /* 0x000fe20000000000 */
[----:B------:R-:W-:Y:S01]  /*1680*/  FADD R24, -R24, R11 ;  /* 0x0000000b18187221 */ /* 0x000fe20000000100 */
[----:B------:R-:W-:Y:S01]  /*1690*/  FFMA R18, R7, UR11, R18 ;  /* 0x0000000b07127c23 */ /* 0x000fe20008000012 */
[-C--:B------:R-:W-:Y:S01]  /*16a0*/  FFMA R30, R5, R17.reuse, R30 ;  /* 0x00000011051e7223 */ /* 0x080fe2000000001e */
[----:B------:R-:W-:Y:S01]  /*16b0*/  FFMA R6, R6, R17, R21 ;  /* 0x0000001106067223 */ /* 0x000fe20000000015 */
[----:B------:R-:W-:Y:S01]  /*16c0*/  FMUL R5, R4, R4 ;  /* 0x0000000404057220 */ /* 0x000fe20000400000 */
[----:B------:R-:W-:Y:S01]  /*16d0*/  FMUL R7, R24, R24 ;  /* 0x0000001818077220 */ /* 0x000fe20000400000 */
[----:B------:R-:W-:-:S02]  /*16e0*/  MOV R31, UR33 ;  /* 0x00000021001f7c02 */ /* 0x000fc40008000f00 */
[-C--:B------:R-:W-:Y:S01]  /*16f0*/  FFMA R5, R5, R19.reuse, R20 ;  /* 0x0000001305057223 */ /* 0x080fe20000000014 */
[----:B------:R-:W-:Y:S01]  /*1700*/  FFMA R6, R7, R19, R6 ;  /* 0x0000001307067223 */ /* 0x000fe20000000006 */
[----:B------:R-:W-:Y:S01]  /*1710*/  LEA R14, P0, R31, R14, 0x2 ;  /* 0x0000000e1f0e7211 */ /* 0x000fe200078010ff */
[----:B------:R-:W-:Y:S01]  /*1720*/  FADD R30, R30, 9.9999999392252902908e-09 ;  /* 0x322bcc771e1e7421 */ /* 0x000fe20000000000 */
[----:B------:R-:W-:Y:S01]  /*1730*/  FADD R5, R5, 9.9999999392252902908e-09 ;  /* 0x322bcc7705057421 */ /* 0x000fe20000000000 */
[----:B------:R-:W-:Y:S01]  /*1740*/  FADD R6, R6, 9.9999999392252902908e-09 ;  /* 0x322bcc7706067421 */ /* 0x000fe20000000000 */
[----:B------:R-:W-:Y:S01]  /*1750*/  IADD3.X R13, PT, PT, R13, UR13, RZ, P0, !PT ;  /* 0x0000000d0d0d7c10 */ /* 0x000fe200087fe4ff */
[----:B------:R-:W-:Y:S01]  /*1760*/  FFMA R24, R30, UR11, R29 ;  /* 0x0000000b1e187c23 */ /* 0x000fe2000800001d */
[----:B------:R-:W-:Y:S01]  /*1770*/  FFMA R12, R5, UR11, R12 ;  /* 0x0000000b050c7c23 */ /* 0x000fe2000800000c */
[----:B------:R-:W-:Y:S01]  /*1780*/  FFMA R3, R6, UR11, R3 ;  /* 0x0000000b06037c23 */ /* 0x000fe20008000003 */
[----:B0-----:R-:W-:Y:S06]  /*1790*/  BRA.U UP2, `(.L_x_14) ;  /* 0xfffffff5024c7547 */ /* 0x001fec000b83ffff */
.L_x_13:
[----:B------:R-:W-:Y:S05]  /*17a0*/  BRA.U !UP1, `(.L_x_12) ;  /* 0x00000005095c7547 */ /* 0x000fea000b800000 */
[CC--:B------:R-:W-:Y:S02]  /*17b0*/  LEA R10, P0, R15.reuse, R14.reuse, 0x2 ;  /* 0x0000000e0f0a7211 */ /* 0x0c0fe400078010ff */
[C---:B------:R-:W-:Y:S02]  /*17c0*/  LEA R8, P1, R26.reuse, R14, 0x2 ;  /* 0x0000000e1a087211 */ /* 0x040fe400078210ff */
[----:B------:R-:W-:Y:S02]  /*17d0*/  MOV R5, UR38 ;  /* 0x0000002600057c02 */ /* 0x000fe40008000f00 */
[-C--:B------:R-:W-:Y:S02]  /*17e0*/  LEA.HI.X R11, R15, R13.reuse, R28, 0x2, P0 ;  /* 0x0000000d0f0b7211 */ /* 0x080fe400000f141c */
[-C--:B------:R-:W-:Y:S02]  /*17f0*/  LEA.HI.X R9, R26, R13.reuse, R27, 0x2, P1 ;  /* 0x0000000d1a097211 */ /* 0x080fe400008f141b */
[----:B------:R-:W-:Y:S01]  /*1800*/  MOV R15, R13 ;  /* 0x0000000d000f7202 */ /* 0x000fe20000000f00 */
[----:B------:R-:W2:Y:S01]  /*1810*/  LDG.E R4, desc[UR18][R10.64] ;  /* 0x000000120a047981 */ /* 0x000ea2000c1e1900 */
[----:B------:R-:W-:-:S02]  /*1820*/  MOV R31, UR20 ;  /* 0x00000014001f7c02 */ /* 0x000fc40008000f00 */
[----:B------:R-:W-:Y:S01]  /*1830*/  MOV R21, UR36 ;  /* 0x0000002400157c02 */ /* 0x000fe20008000f00 */
[----:B------:R-:W2:Y:S01]  /*1840*/  LDG.E R25, desc[UR18][R14.64] ;  /* 0x000000120e197981 */ /* 0x000ea2000c1e1900 */
[----:B------:R-:W-:Y:S02]  /*1850*/  MOV R29, UR22 ;  /* 0x00000016001d7c02 */ /* 0x000fe40008000f00 */
[-C--:B------:R-:W-:Y:S02]  /*1860*/  LEA R26, P0, R5, R14.reuse, 0x2 ;  /* 0x0000000e051a7211 */ /* 0x080fe400078010ff */
[----:B------:R-:W3:Y:S01]  /*1870*/  LDG.E R5, desc[UR18][R8.64] ;  /* 0x0000001208057981 */ /* 0x000ee2000c1e1900 */
[----:B------:R-:W-:Y:S02]  /*1880*/  LEA R30, P3, R31, R14, 0x2 ;  /* 0x0000000e1f1e7211 */ /* 0x000fe400078610ff */
[----:B------:R-:W-:Y:S01]  /*1890*/  MOV R7, UR37 ;  /* 0x0000002500077c02 */ /* 0x000fe20008000f00 */
[----:B------:R-:W4:Y:S01]  /*18a0*/  LDG.E R10, desc[UR18][R10.64+0x4] ;  /* 0x000004120a0a7981 */ /* 0x000f22000c1e1900 */
[----:B------:R-:W-:-:S02]  /*18b0*/  MOV R6, UR36 ;  /* 0x0000002400067c02 */ /* 0x000fc40008000f00 */
[-C--:B------:R-:W-:Y:S02]  /*18c0*/  LEA R20, P2, R21, R14.reuse, 0x2 ;  /* 0x0000000e15147211 */ /* 0x080fe400078410ff */
[----:B------:R-:W-:Y:S01]  /*18d0*/  MOV R34, UR20 ;  /* 0x0000001400227c02 */ /* 0x000fe20008000f00 */
[----:B------:R2:W5:Y:S01]  /*18e0*/  LDG.E R8, desc[UR18][R8.64+0x4] ;  /* 0x0000041208087981 */ /* 0x000562000c1e1900 */
[----:B------:R-:W-:Y:S02]  /*18f0*/  MOV R31, UR17 ;  /* 0x00000011001f7c02 */ /* 0x000fe40008000f00 */
[----:B------:R-:W-:Y:S02]  /*1900*/  LEA R28, P1, R29, R14, 0x2 ;  /* 0x0000000e1d1c7211 */ /* 0x000fe400078210ff */
[----:B------:R-:W-:Y:S02]  /*1910*/  MOV R32, UR22 ;  /* 0x0000001600207c02 */ /* 0x000fe40008000f00 */
[----:B------:R-:W-:-:S02]  /*1920*/  MOV R27, UR23 ;  /* 0x00000017001b7c02 */ /* 0x000fc40008000f00 */
[-C--:B------:R-:W-:Y:S02]  /*1930*/  LEA.HI.X R21, R6, R13.reuse, R7, 0x2, P2 ;  /* 0x0000000d06157211 */ /* 0x080fe400010f1407 */
[-C--:B------:R-:W-:Y:S01]  /*1940*/  LEA.HI.X R31, R34, R13.reuse, R31, 0x2, P3 ;  /* 0x0000000d221f7211 */ /* 0x080fe200018f141f */
[----:B------:R-:W5:Y:S01]  /*1950*/  LDG.E R7, desc[UR18][R14.64+0x4] ;  /* 0x000004120e077981 */ /* 0x000f62000c1e1900 */
[----:B------:R-:W-:Y:S02]  /*1960*/  LEA.HI.X R29, R32, R13, R27, 0x2, P1 ;  /* 0x0000000d201d7211 */ /* 0x000fe400008f141b */
[----:B------:R-:W-:Y:S01]  /*1970*/  MOV R27, UR39 ;  /* 0x00000027001b7c02 */ /* 0x000fe20008000f00 */
[----:B------:R-:W4:Y:S01]  /*1980*/  LDG.E R20, desc[UR18][R20.64] ;  /* 0x0000001214147981 */ /* 0x000f22000c1e1900 */
[----:B------:R-:W-:-:S03]  /*1990*/  MOV R34, UR38 ;  /* 0x0000002600227c02 */ /* 0x000fc60008000f00 */
[----:B------:R-:W4:Y:S01]  /*19a0*/  LDG.E R33, desc[UR18][R30.64] ;  /* 0x000000121e217981 */ /* 0x000f22000c1e1900 */
[----:B------:R-:W-:-:S03]  /*19b0*/  LEA.HI.X R27, R34, R13, R27, 0x2, P0 ;  /* 0x0000000d221b7211 */ /* 0x000fc600000f141b */
[----:B------:R-:W4:Y:S04]  /*19c0*/  LDG.E R35, desc[UR18][R28.64+-0x4] ;  /* 0xfffffc121c237981 */ /* 0x000f28000c1e1900 */
[----:B------:R0:W4:Y:S04]  /*19d0*/  LDG.E R32, desc[UR18][R28.64] ;  /* 0x000000121c207981 */ /* 0x000128000c1e1900 */
[----:B------:R-:W4:Y:S04]  /*19e0*/  LDG.E R6, desc[UR18][R14.64+-0x4] ;  /* 0xfffffc120e067981 */ /* 0x000f28000c1e1900 */
[----:B------:R1:W4:Y:S04]  /*19f0*/  LDG.E R27, desc[UR18][R26.64] ;  /* 0x000000121a1b7981 */ /* 0x000328000c1e1900 */
[----:B------:R-:W4:Y:S01]  /*1a00*/  LDG.E R14, desc[UR18][R30.64+-0x4] ;  /* 0xfffffc121e0e7981 */ /* 0x000f22000c1e1900 */
[----:B------:R-:W-:-:S02]  /*1a10*/  UIMAD UR8, UR4, 0x18, UR8 ;  /* 0x00000018040878a4 */ /* 0x000fc4000f8e0208 */
[----:B------:R-:W-:-:S12]  /*1a20*/  USHF.L.U32 UR4, UR4, 0x2, URZ ;  /* 0x0000000204047899 */ /* 0x000fd800080006ff */
[----:B------:R-:W1:Y:S01]  /*1a30*/  LDCU UR4, c[0x3][UR4+0x48] ;  /* 0x00c00900040477ac */ /* 0x000e620008000800 */
[--C-:B--2---:R-:W-:Y:S01]  /*1a40*/  FADD R9, -R4, R25.reuse ;  /* 0x0000001904097221 */ /* 0x104fe20000000100 */
[----:B---3--:R-:W-:-:S04]  /*1a50*/  FADD R13, -R5, R25 ;  /* 0x00000019050d7221 */ /* 0x008fc80000000100 */
[----:B------:R-:W-:Y:S01]  /*1a60*/  FMUL R13, R13, R13 ;  /* 0x0000000d0d0d7220 */ /* 0x000fe20000400000 */
[----:B0-----:R-:W-:-:S03]  /*1a70*/  FMUL R28, R9, R9 ;  /* 0x00000009091c7220 */ /* 0x001fc60000400000 */
[----:B------:R-:W-:-:S04]  /*1a80*/  FMUL R13, R13, R16 ;  /* 0x000000100d0d7220 */ /* 0x000fc80000400000 */
[----:B------:R-:W-:Y:S01]  /*1a90*/  FFMA R28, R28, R17, R13 ;  /* 0x000000111c1c7223 */ /* 0x000fe2000000000d */
[--C-:B-----5:R-:W-:Y:S01]  /*1aa0*/  FADD R11, -R8, R7.reuse ;  /* 0x00000007080b7221 */ /* 0x120fe20000000100 */
[----:B------:R-:W-:Y:S01]  /*1ab0*/  FADD R8, R25, -R7 ;  /* 0x8000000719087221 */ /* 0x000fe20000000000 */
[----:B----4-:R-:W-:Y:S02]  /*1ac0*/  FADD R20, -R20, R33 ;  /* 0x0000002114147221 */ /* 0x010fe40000000100 */
[----:B------:R-:W-:Y:S01]  /*1ad0*/  FMUL R11, R11, R11 ;  /* 0x0000000b0b0b7220 */ /* 0x000fe20000400000 */
[--C-:B------:R-:W-:Y:S01]  /*1ae0*/  FADD R35, -R35, R32.reuse ;  /* 0x0000002023237221 */ /* 0x100fe20000000100 */
[C---:B------:R-:W-:Y:S01]  /*1af0*/  FADD R13, R25.reuse, -R32 ;  /* 0x80000020190d7221 */ /* 0x040fe20000000000 */
[----:B------:R-:W-:Y:S01]  /*1b00*/  STL.64 [UR8+0x10], R32 ;  /* 0x00001020ff007987 */ /* 0x000fe20008100a08 */
[----:B------:R-:W-:Y:S01]  /*1b10*/  FADD R9, -R6, R25 ;  /* 0x0000001906097221 */ /* 0x000fe20000000100 */
[----:B------:R-:W-:-:S02]  /*1b20*/  FADD R25, R25, -R33 ;  /* 0x8000002119197221 */ /* 0x000fc40000000000 */
[----:B------:R0:W-:Y:S01]  /*1b30*/  STL.128 [UR8], R4 ;  /* 0x00000004ff007987 */ /* 0x0001e20008100c08 */
[----:B-1----:R-:W-:Y:S01]  /*1b40*/  FMUL R26, R35, R35 ;  /* 0x00000023231a7220 */ /* 0x002fe20000400000 */
[----:B------:R-:W-:Y:S01]  /*1b50*/  FADD R10, -R10, R7 ;  /* 0x000000070a0a7221 */ /* 0x000fe20000000100 */
[----:B------:R-:W-:Y:S01]  /*1b60*/  FMUL R8, R8, R8 ;  /* 0x0000000808087220 */ /* 0x000fe20000400000 */
[----:B------:R-:W-:Y:S01]  /*1b70*/  FMUL R11, R11, R16 ;  /* 0x000000100b0b7220 */ /* 0x000fe20000400000 */
[----:B------:R-:W-:Y:S01]  /*1b80*/  FMUL R13, R13, R13 ;  /* 0x0000000d0d0d7220 */ /* 0x000fe20000400000 */
[----:B------:R-:W-:Y:S01]  /*1b90*/  FMUL R26, R26, R19 ;  /* 0x000000131a1a7220 */ /* 0x000fe20000400000 */
[----:B------:R-:W-:Y:S01]  /*1ba0*/  FADD R27, -R27, R32 ;  /* 0x000000201b1b7221 */ /* 0x000fe20000000100 */
[----:B------:R-:W-:Y:S01]  /*1bb0*/  FADD R14, -R14, R33 ;  /* 0x000000210e0e7221 */ /* 0x000fe20000000100 */
[----:B0-----:R-:W-:Y:S01]  /*1bc0*/  FMUL R5, R20, R20 ;  /* 0x0000001414057220 */ /* 0x001fe20000400000 */
[----:B------:R-:W-:-:S03]  /*1bd0*/  FMUL R4, R25, R25 ;  /* 0x0000001919047220 */ /* 0x000fc60000400000 */
[-C--:B------:R-:W-:Y:S01]  /*1be0*/  FMUL R5, R5, R16.reuse ;  /* 0x0000001005057220 */ /* 0x080fe20000400000 */
[----:B------:R-:W-:Y:S01]  /*1bf0*/  FFMA R8, R8, R19, R11 ;  /* 0x0000001308087223 */ /* 0x000fe2000000000b */
[----:B------:R-:W-:Y:S01]  /*1c00*/  FFMA R26, R13, R16, R26 ;  /* 0x000000100d1a7223 */ /* 0x000fe2000000001a */
[----:B------:R-:W-:Y:S01]  /*1c10*/  FMUL R9, R9, R9 ;  /* 0x0000000909097220 */ /* 0x000fe20000400000 */
[----:B------:R-:W-:Y:S01]  /*1c20*/  FFMA R4, R4, R17, R5 ;  /* 0x0000001104047223 */ /* 0x000fe20000000005 */
[----:B------:R-:W-:Y:S01]  /*1c30*/  FMUL R5, R10, R10 ;  /* 0x0000000a0a057220 */ /* 0x000fe20000400000 */
[----:B------:R-:W-:Y:S01]  /*1c40*/  FMUL R27, R27, R27 ;  /* 0x0000001b1b1b7220 */ /* 0x000fe20000400000 */
[----:B------:R-:W-:Y:S01]  /*1c50*/  FMUL R7, R14, R14 ;  /* 0x0000000e0e077220 */ /* 0x000fe20000400000 */
[----:B------:R-:W-:Y:S01]  /*1c60*/  FFMA R9, R9, R19, R28 ;  /* 0x0000001309097223 */ /* 0x000fe2000000001c */
[-C--:B------:R-:W-:Y:S01]  /*1c70*/  FFMA R5, R5, R17.reuse, R8 ;  /* 0x0000001105057223 */ /* 0x080fe20000000008 */
[----:B------:R-:W-:Y:S01]  /*1c80*/  FFMA R26, R27, R17, R26 ;  /* 0x000000111b1a7223 */ /* 0x000fe2000000001a */
[----:B------:R-:W-:Y:S01]  /*1c90*/  FFMA R4, R7, R19, R4 ;  /* 0x0000001307047223 */ /* 0x000fe20000000004 */
[----:B------:R-:W-:Y:S01]  /*1ca0*/  FADD R9, R9, 9.9999999392252902908e-09 ;  /* 0x322bcc7709097421 */ /* 0x000fe20000000000 */
[----:B------:R-:W-:Y:S01]  /*1cb0*/  FADD R5, R5, 9.9999999392252902908e-09 ;  /* 0x322bcc7705057421 */ /* 0x000fe20000000000 */
[----:B------:R-:W-:Y:S01]  /*1cc0*/  FADD R7, R26, 9.9999999392252902908e-09 ;  /* 0x322bcc771a077421 */ /* 0x000fe20000000000 */
[----:B------:R-:W-:Y:S01]  /*1cd0*/  FADD R4, R4, 9.9999999392252902908e-09 ;  /* 0x322bcc7704047421 */ /* 0x000fe20000000000 */
[----:B------:R-:W-:Y:S01]  /*1ce0*/  FFMA R12, R9, UR4, R12 ;  /* 0x00000004090c7c23 */ /* 0x000fe2000800000c */
[----:B------:R-:W-:Y:S01]  /*1cf0*/  FFMA R24, R5, UR4, R24 ;  /* 0x0000000405187c23 */ /* 0x000fe20008000018 */
[----:B------:R-:W-:Y:S01]  /*1d00*/  FFMA R18, R7, UR4, R18 ;  /* 0x0000000407127c23 */ /* 0x000fe20008000012 */
[----:B------:R-:W-:-:S07]  /*1d10*/  FFMA R3, R4, UR4, R3 ;  /* 0x0000000404037c23 */ /* 0x000fce0008000003 */
.L_x_12:
[----:B------:R-:W-:Y:S01]  /*1d20*/  IADD3 R4, PT, PT, R12, -0xd000000, RZ ;  /* 0xf30000000c047810 */ /* 0x000fe20007ffe0ff */
[----:B------:R0:W1:Y:S01]  /*1d30*/  MUFU.RSQ R7, R12 ;  /* 0x0000000c00077308 */ /* 0x0000620000001400 */
[----:B------:R-:W-:Y:S02]  /*1d40*/  BSSY.RECONVERGENT B0, `(.L_x_15) ;  /* 0x000000b000007945 */ /* 0x000fe40003800200 */
[----:B------:R-:W-:-:S13]  /*1d50*/  ISETP.GT.U32.AND P0, PT, R4, 0x727fffff, PT ;  /* 0x727fffff0400780c */ /* 0x000fda0003f04070 */
[----:B0-----:R-:W-:Y:S05]  /*1d60*/  @!P0 BRA `(.L_x_16) ;  /* 0x0000000000108947 */ /* 0x001fea0003800000 */
[----:B------:R-:W-:-:S07]  /*1d70*/  MOV R13, 0x1d90 ;  /* 0x00001d90000d7802 */ /* 0x000fce0000000f00 */
[----:B-1----:R-:W-:Y:S05]  /*1d80*/  CALL.REL.NOINC `($__internal_1_$__cuda_sm20_sqrt_rn_f32_slowpath) ;  /* 0x0000001800207944 */ /* 0x002fea0003c00000 */
[----:B------:R-:W-:Y:S01]  /*1d90*/  MOV R6, R4 ;  /* 0x0000000400067202 */ /* 0x000fe20000000f00 */
[----:B------:R-:W-:Y:S06]  /*1da0*/  BRA `(.L_x_17) ;  /* 0x0000000000107947 */ /* 0x000fec0003800000 */
.L_x_16:
[C---:B-1----:R-:W-:Y:S01]  /*1db0*/  FMUL.FTZ R5, R7.reuse, R12 ;  /* 0x0000000c07057220 */ /* 0x042fe20000410000 */
[----:B------:R-:W-:-:S03]  /*1dc0*/  FMUL.FTZ R4, R7, 0.5 ;  /* 0x3f00000007047820 */ /* 0x000fc60000410000 */
[----:B------:R-:W-:-:S04]  /*1dd0*/  FFMA R6, -R5, R5, R12 ;  /* 0x0000000505067223 */ /* 0x000fc8000000010c */
[----:B------:R-:W-:-:S07]  /*1de0*/  FFMA R6, R6, R4, R5 ;  /* 0x0000000406067223 */ /* 0x000fce0000000005 */
.L_x_17:
[----:B------:R-:W-:Y:S05]  /*1df0*/  BSYNC.RECONVERGENT B0 ;  /* 0x0000000000007941 */ /* 0x000fea0003800200 */
.L_x_15:
[----:B------:R-:W-:Y:S01]  /*1e00*/  IADD3 R4, PT, PT, R6, 0x1800000, RZ ;  /* 0x0180000006047810 */ /* 0x000fe20007ffe0ff */
[----:B------:R-:W-:Y:S03]  /*1e10*/  BSSY.RECONVERGENT B0, `(.L_x_18) ;  /* 0x000000c000007945 */ /* 0x000fe60003800200 */
[----:B------:R-:W-:-:S04]  /*1e20*/  LOP3.LUT R4, R4, 0x7f800000, RZ, 0xc0, !PT ;  /* 0x7f80000004047812 */ /* 0x000fc800078ec0ff */
[----:B------:R-:W-:-:S13]  /*1e30*/  ISETP.GT.U32.AND P0, PT, R4, 0x1ffffff, PT ;  /* 0x01ffffff0400780c */ /* 0x000fda0003f04070 */
[----:B------:R-:W-:Y:S05]  /*1e40*/  @P0 BRA `(.L_x_19) ;  /* 0x0000000000100947 */ /* 0x000fea0003800000 */
[----:B------:R-:W-:-:S07]  /*1e50*/  MOV R8, 0x1e70 ;  /* 0x00001e7000087802 */ /* 0x000fce0000000f00 */
[----:B------:R-:W-:Y:S05]  /*1e60*/  CALL.REL.NOINC `($__internal_0_$__cuda_sm20_rcp_rn_f32_slowpath) ;  /* 0x0000001400147944 */ /* 0x000fea0003c00000 */
[----:B------:R-:W-:Y:S01]  /*1e70*/  MOV R7, R27 ;  /* 0x0000001b00077202 */ /* 0x000fe20000000f00 */
[----:B------:R-:W-:Y:S06]  /*1e80*/  BRA `(.L_x_20) ;  /* 0x0000000000107947 */ /* 0x000fec0003800000 */
.L_x_19:
[----:B------:R-:W0:Y:S02]  /*1e90*/  MUFU.RCP R7, R6 ;  /* 0x0000000600077308 */ /* 0x000e240000001000 */
[----:B0-----:R-:W-:-:S04]  /*1ea0*/  FFMA R4, R7, R6, -1 ;  /* 0xbf80000007047423 */ /* 0x001fc80000000006 */
[----:B------:R-:W-:-:S04]  /*1eb0*/  FADD.FTZ R4, -R4, -RZ ;  /* 0x800000ff04047221 */ /* 0x000fc80000010100 */
[----:B------:R-:W-:-:S07]  /*1ec0*/  FFMA R7, R7, R4, R7 ;  /* 0x0000000407077223 */ /* 0x000fce0000000007 */
.L_x_20:
[----:B------:R-:W-:Y:S05]  /*1ed0*/  BSYNC.RECONVERGENT B0 ;  /* 0x0000000000007941 */ /* 0x000fea0003800200 */
.L_x_18:
[----:B------:R-:W-:Y:S01]  /*1ee0*/  IADD3 R4, PT, PT, R24, -0xd000000, RZ ;  /* 0xf300000018047810 */ /* 0x000fe20007ffe0ff */
[----:B------:R0:W1:Y:S01]  /*1ef0*/  MUFU.RSQ R9, R24 ;  /* 0x0000001800097308 */ /* 0x0000620000001400 */
[----:B------:R-:W-:Y:S02]  /*1f00*/  BSSY.RECONVERGENT B0, `(.L_x_21) ;  /* 0x000000c000007945 */ /* 0x000fe40003800200 */
[----:B------:R-:W-:-:S13]  /*1f10*/  ISETP.GT.U32.AND P0, PT, R4, 0x727fffff, PT ;  /* 0x727fffff0400780c */ /* 0x000fda0003f04070 */
[----:B0-----:R-:W-:Y:S05]  /*1f20*/  @!P0 BRA `(.L_x_22) ;  /* 0x0000000000148947 */ /* 0x001fea0003800000 */
[----:B------:R-:W-:Y:S02]  /*1f30*/  MOV R12, R24 ;  /* 0x00000018000c7202 */ /* 0x000fe40000000f00 */
[----:B------:R-:W-:-:S07]  /*1f40*/  MOV R13, 0x1f60 ;  /* 0x00001f60000d7802 */ /* 0x000fce0000000f00 */
[----:B-1----:R-:W-:Y:S05]  /*1f50*/  CALL.REL.NOINC `($__internal_1_$__cuda_sm20_sqrt_rn_f32_slowpath) ;  /* 0x0000001400ac7944 */ /* 0x002fea0003c00000 */
[----:B------:R-:W-:Y:S01]  /*1f60*/  MOV R8, R4 ;  /* 0x0000000400087202 */ /* 0x000fe20000000f00 */
[----:B------:R-:W-:Y:S06]  /*1f70*/  BRA `(.L_x_23) ;  /* 0x0000000000107947 */ /* 0x000fec0003800000 */
.L_x_22:
[C---:B-1----:R-:W-:Y:S01]  /*1f80*/  FMUL.FTZ R5, R9.reuse, R24 ;  /* 0x0000001809057220 */ /* 0x042fe20000410000 */
[----:B------:R-:W-:-:S03]  /*1f90*/  FMUL.FTZ R4, R9, 0.5 ;  /* 0x3f00000009047820 */ /* 0x000fc60000410000 */
[----:B------:R-:W-:-:S04]  /*1fa0*/  FFMA R8, -R5, R5, R24 ;  /* 0x0000000505087223 */ /* 0x000fc80000000118 */
[----:B------:R-:W-:-:S07]  /*1fb0*/  FFMA R8, R8, R4, R5 ;  /* 0x0000000408087223 */ /* 0x000fce0000000005 */
.L_x_23:
[----:B------:R-:W-:Y:S05]  /*1fc0*/  BSYNC.RECONVERGENT B0 ;  /* 0x0000000000007941 */ /* 0x000fea0003800200 */
.L_x_21:
[----:B------:R-:W0:Y:S01]  /*1fd0*/  MUFU.RCP R5, R8 ;  /* 0x0000000800057308 */ /* 0x000e220000001000 */
[----:B------:R-:W-:Y:S07]  /*1fe0*/  BSSY.RECONVERGENT B2, `(.L_x_24) ;  /* 0x000000c000027945 */ /* 0x000fee0003800200 */
[----:B------:R-:W1:Y:S01]  /*1ff0*/  FCHK P0, R19, R8 ;  /* 0x0000000813007302 */ /* 0x000e620000000000 */
[----:B0-----:R-:W-:-:S04]  /*2000*/  FFMA R6, R5, -R8, 1 ;  /* 0x3f80000005067423 */ /* 0x001fc80000000808 */
[----:B------:R-:W-:-:S04]  /*2010*/  FFMA R6, R5, R6, R5 ;  /* 0x0000000605067223 */ /* 0x000fc80000000005 */
[----:B------:R-:W-:-:S04]  /*2020*/  FFMA R4, R6, R19, RZ ;  /* 0x0000001306047223 */ /* 0x000fc800000000ff */
[----:B------:R-:W-:-:S04]  /*2030*/  FFMA R5, R4, -R8, R19 ;  /* 0x8000000804057223 */ /* 0x000fc80000000013 */
[----:B------:R-:W-:Y:S01]  /*2040*/  FFMA R6, R6, R5, R4 ;  /* 0x0000000506067223 */ /* 0x000fe20000000004 */
[----:B-1----:R-:W-:Y:S06]  /*2050*/  @!P0 BRA `(.L_x_25) ;  /* 0x0000000000108947 */ /* 0x002fec0003800000 */
[----:B------:R-:W-:Y:S02]  /*2060*/  MOV R27, R19 ;  /* 0x00000013001b7202 */ /* 0x000fe40000000f00 */
[----:B------:R-:W-:-:S07]  /*2070*/  MOV R12, 0x2090 ;  /* 0x00002090000c7802 */ /* 0x000fce0000000f00 */
[----:B------:R-:W-:Y:S05]  /*2080*/  CALL.REL.NOINC `($__internal_2_$__cuda_sm3x_div_rn_noftz_f32_slowpath) ;  /* 0x0000001400b87944 */ /* 0x000fea0003c00000 */
[----:B------:R-:W-:-:S07]  /*2090*/  MOV R6, R8 ;  /* 0x0000000800067202 */ /* 0x000fce0000000f00 */
.L_x_25:
[----:B------:R-:W-:Y:S05]  /*20a0*/  BSYNC.RECONVERGENT B2 ;  /* 0x0000000000027941 */ /* 0x000fea0003800200 */
.L_x_24:
        /* <DEDUP_REMOVED lines=10> */
.L_x_27:
[C---:B-1----:R-:W-:Y:S01]  /*2150*/  FMUL.FTZ R5, R9.reuse, R18 ;  /* 0x0000001209057220 */ /* 0x042fe20000410000 */
[----:B------:R-:W-:-:S03]  /*2160*/  FMUL.FTZ R4, R9, 0.5 ;  /* 0x3f00000009047820 */ /* 0x000fc60000410000 */
[----:B------:R-:W-:-:S04]  /*2170*/  FFMA R8, -R5, R5, R18 ;  /* 0x0000000505087223 */ /* 0x000fc80000000112 */
[----:B------:R-:W-:-:S07]  /*2180*/  FFMA R8, R8, R4, R5 ;  /* 0x0000000408087223 */ /* 0x000fce0000000005 */
.L_x_28:
[----:B------:R-:W-:Y:S05]  /*2190*/  BSYNC.RECONVERGENT B0 ;  /* 0x0000000000007941 */ /* 0x000fea0003800200 */
.L_x_26:
        /* <DEDUP_REMOVED lines=13> */
.L_x_30:
[----:B------:R-:W-:Y:S05]  /*2270*/  BSYNC.RECONVERGENT B2 ;  /* 0x0000000000027941 */ /* 0x000fea0003800200 */
.L_x_29:
        /* <DEDUP_REMOVED lines=10> */
.L_x_32:
[C---:B-1----:R-:W-:Y:S01]  /*2320*/  FMUL.FTZ R8, R4.reuse, R3 ;  /* 0x0000000304087220 */ /* 0x042fe20000410000 */
[----:B------:R-:W-:-:S03]  /*2330*/  FMUL.FTZ R4, R4, 0.5 ;  /* 0x3f00000004047820 */ /* 0x000fc60000410000 */
[----:B------:R-:W-:-:S04]  /*2340*/  FFMA R3, -R8, R8, R3 ;  /* 0x0000000808037223 */ /* 0x000fc80000000103 */
[----:B------:R-:W-:-:S07]  /*2350*/  FFMA R8, R3, R4, R8 ;  /* 0x0000000403087223 */ /* 0x000fce0000000008 */
.L_x_33:
[----:B------:R-:W-:Y:S05]  /*2360*/  BSYNC.RECONVERGENT B0 ;  /* 0x0000000000007941 */ /* 0x000fea0003800200 */
.L_x_31:
        /* <DEDUP_REMOVED lines=13> */
.L_x_35:
[----:B------:R-:W-:Y:S05]  /*2440*/  BSYNC.RECONVERGENT B2 ;  /* 0x0000000000027941 */ /* 0x000fea0003800200 */
.L_x_34:
[----:B------:R-:W-:-:S13]  /*2450*/  PLOP3.LUT P0, PT, PT, PT, UP0, 0x40, 0x4 ;  /* 0x000000000004781c */ /* 0x000fda0003f0e808 */
[----:B------:R-:W-:Y:S05]  /*2460*/  @P0 EXIT ;  /* 0x000000000000094d */ /* 0x000fea0003800000 */
[----:B------:R-:W0:Y:S01]  /*2470*/  LDCU.64 UR12, c[0x3][0x40] ;  /* 0x00c00800ff0c77ac */ /* 0x000e220008000a00 */
[----:B------:R-:W-:Y:S01]  /*2480*/  FADD R8, R17, R16 ;  /* 0x0000001011087221 */ /* 0x000fe20000000000 */
[----:B------:R-:W1:Y:S03]  /*2490*/  LDCU.64 UR10, c[0x0][0x388] ;  /* 0x00007100ff0a77ac */ /* 0x000e660008000a00 */
[----:B------:R-:W-:-:S04]  /*24a0*/  FADD R3, R8, R19 ;  /* 0x0000001308037221 */ /* 0x000fc80000000000 */
[----:B------:R-:W-:Y:S01]  /*24b0*/  FFMA R8, R3, R7, R6 ;  /* 0x0000000703087223 */ /* 0x000fe20000000006 */
[----:B------:R-:W-:-:S03]  /*24c0*/  HFMA2 R3, -RZ, RZ, 0, 0 ;  /* 0x00000000ff037431 */ /* 0x000fc600000001ff */
[----:B------:R-:W-:Y:S01]  /*24d0*/  FADD R9, R8, R5 ;  /* 0x0000000508097221 */ /* 0x000fe20000000000 */
[----:B0-----:R-:W-:Y:S02]  /*24e0*/  UIADD3 UR4, UP0, UPT, UR12, -0x1, URZ ;  /* 0xffffffff0c047890 */ /* 0x001fe4000ff1e0ff */
[----:B------:R-:W-:Y:S02]  /*24f0*/  ULOP3.LUT UR16, UR12, 0x3, URZ, 0xc0, !UPT ;  /* 0x000000030c107892 */ /* 0x000fe4000f8ec0ff */
[----:B------:R-:W-:Y:S01]  /*2500*/  UIADD3.X UR8, UPT, UPT, UR13, -0x1, URZ, UP0, !UPT ;  /* 0xffffffff0d087890 */ /* 0x000fe200087fe4ff */
[----:B-1----:R-:W-:Y:S01]  /*2510*/  IADD3 R20, P0, PT, R2, UR10, RZ ;  /* 0x0000000a02147c10 */ /* 0x002fe2000ff1e0ff */
[----:B------:R-:W-:Y:S01]  /*2520*/  UISETP.GE.U32.AND UP0, UPT, UR4, 0x3, UPT ;  /* 0x000000030400788c */ /* 0x000fe2000bf06070 */
[----:B------:R-:W-:Y:S02]  /*2530*/  FADD R2, R9, R4 ;  /* 0x0000000409027221 */ /* 0x000fe40000000000 */
[----:B------:R-:W-:Y:S01]  /*2540*/  IADD3.X R21, PT, PT, R0, UR11, RZ, P0, !PT ;  /* 0x0000000b00157c10 */ /* 0x000fe200087fe4ff */
[----:B------:R-:W-:-:S09]  /*2550*/  UISETP.GE.U32.AND.EX UP0, UPT, UR8, URZ, UPT, UP0 ;  /* 0x000000ff0800728c */ /* 0x000fd2000bf06100 */
[----:B------:R-:W-:Y:S05]  /*2560*/  BRA.U !UP0, `(.L_x_36) ;  /* 0x00000009086c7547 */ /* 0x000fea000b800000 */
[----:B------:R-:W0:Y:S01]  /*2570*/  LDCU.128 UR20, c[0x3][0x30] ;  /* 0x00c00600ff1477ac */ /* 0x000e220008000c00 */
[----:B------:R-:W1:Y:S01]  /*2580*/  LDCU.64 UR14, c[0x3][0x28] ;  /* 0x00c00500ff0e77ac */ /* 0x000e620008000a00 */
[----:B0-----:R-:W-:Y:S02]  /*2590*/  UIMAD UR4, UR21, UR22, URZ ;  /* 0x00000016150472a4 */ /* 0x001fe4000f8e02ff */
[----:B------:R-:W-:Y:S02]  /*25a0*/  UIMAD.WIDE.U32 UR8, UR20, UR22, URZ ;  /* 0x00000016140872a5 */ /* 0x000fe4000f8e00ff */
[----:B------:R-:W-:Y:S02]  /*25b0*/  UIMAD UR4, UR23, UR20, UR4 ;  /* 0x00000014170472a4 */ /* 0x000fe4000f8e0204 */
[----:B-1----:R-:W-:Y:S02]  /*25c0*/  UIMAD.WIDE.U32 UR10, UR8, UR14, URZ ;  /* 0x0000000e080a72a5 */ /* 0x002fe4000f8e00ff */
[----:B------:R-:W-:-:S04]  /*25d0*/  UIADD3 UR4, UPT, UPT, UR9, UR4, URZ ;  /* 0x0000000409047290 */ /* 0x000fc8000fffe0ff */
[----:B------:R-:W-:-:S04]  /*25e0*/  UIMAD UR4, UR4, UR14, URZ ;  /* 0x0000000e040472a4 */ /* 0x000fc8000f8e02ff */
[----:B------:R-:W-:Y:S02]  /*25f0*/  UIMAD UR9, UR8, UR15, UR4 ;  /* 0x0000000f080972a4 */ /* 0x000fe4000f8e0204 */
[----:B------:R-:W-:Y:S02]  /*2600*/  UIADD3 UR4, UP0, UPT, -UR16, UR12, URZ ;  /* 0x0000000c10047290 */ /* 0x000fe4000ff1e1ff */
[----:B------:R-:W-:Y:S02]  /*2610*/  UIADD3 UR9, UPT, UPT, UR11, UR9, URZ ;  /* 0x000000090b097290 */ /* 0x000fe4000fffe0ff */
[----:B------:R-:W-:Y:S02]  /*2620*/  USHF.L.U32 UR11, UR10, 0x2, URZ ;  /* 0x000000020a0b7899 */ /* 0x000fe400080006ff */
[----:B------:R-:W-:Y:S02]  /*2630*/  UIADD3.X UR8, UPT, UPT, UR13, -0x1, URZ, UP0, !UPT ;  /* 0xffffffff0d087890 */ /* 0x000fe400087fe4ff */
[----:B------:R-:W-:-:S12]  /*2640*/  USHF.L.U64.HI UR10, UR10, 0x2, UR9 ;  /* 0x000000020a0a7899 */ /* 0x000fd80008010209 */
.L_x_45:
[C---:B------:R-:W-:Y:S01]  /*2650*/  IMAD R18, R3.reuse, 0x18, R1 ;  /* 0x0000001803127824 */ /* 0x040fe200078e0201 */
[----:B------:R-:W2:Y:S04]  /*2660*/  LDG.E R24, desc[UR18][R20.64] ;  /* 0x0000001214187981 */ /* 0x000ea8000c1e1900 */
[----:B------:R-:W3:Y:S04]  /*2670*/  LDL.128 R12, [R18] ;  /* 0x00000000120c7983 */ /* 0x000ee80000100c00 */
[----:B0-----:R-:W4:Y:S01]  /*2680*/  LDL.128 R8, [R18+0x10] ;  /* 0x0000100012087983 */ /* 0x001f220000100c00 */
[----:B------:R-:W-:-:S04]  /*2690*/  SHF.L.U32 R0, R3, 0x2, RZ ;  /* 0x0000000203007819 */ /* 0x000fc800000006ff */
[----:B------:R-:W0:Y:S08]  /*26a0*/  LDC R25, c[0x3][R0+0x48] ;  /* 0x00c0120000197b82 */ /* 0x000e300000000800 */
[----:B------:R-:W0:Y:S01]  /*26b0*/  LDC R27, c[0x3][R0+0x98] ;  /* 0x00c02600001b7b82 */ /* 0x000e220000000800 */
[----:B------:R-:W-:-:S04]  /*26c0*/  UIADD3 UR4, UP0, UPT, UR4, -0x4, URZ ;  /* 0xfffffffc04047890 */ /* 0x000fc8000ff1e0ff */
[----:B------:R-:W-:Y:S02]  /*26d0*/  UIADD3.X UR8, UPT, UPT, UR8, -0x1, URZ, UP0, !UPT ;  /* 0xffffffff08087890 */ /* 0x000fe400087fe4ff */
[----:B------:R-:W-:Y:S01]  /*26e0*/  UISETP.NE.U32.AND UP0, UPT, UR4, URZ, UPT ;  /* 0x000000ff0400728c */ /* 0x000fe2000bf05070 */
[----:B------:R-:W-:Y:S03]  /*26f0*/  BSSY.RECONVERGENT B2, `(.L_x_37) ;  /* 0x0000018000027945 */ /* 0x000fe60003800200 */
[----:B------:R-:W-:Y:S01]  /*2700*/  UISETP.NE.AND.EX UP0, UPT, UR8, URZ, UPT, UP0 ;  /* 0x000000ff0800728c */ /* 0x000fe2000bf05300 */
[----:B---3--:R-:W-:-:S04]  /*2710*/  FMUL R13, R13, R16 ;  /* 0x000000100d0d7220 */ /* 0x008fc80000400000 */
[----:B------:R-:W-:-:S04]  /*2720*/  FFMA R13, R12, R17, R13 ;  /* 0x000000110c0d7223 */ /* 0x000fc8000000000d */
[----:B------:R-:W-:-:S04]  /*2730*/  FFMA R14, R14, R19, R13 ;  /* 0x000000130e0e7223 */ /* 0x000fc8000000000d */
[----:B------:R-:W-:Y:S01]  /*2740*/  FMUL R14, R14, R7 ;  /* 0x000000070e0e7220 */ /* 0x000fe20000400000 */
[----:B0-----:R-:W-:-:S03]  /*2750*/  FFMA R12, R2, R25, R27 ;  /* 0x00000019020c7223 */ /* 0x001fc6000000001b */
[----:B------:R-:W-:Y:S01]  /*2760*/  FFMA R15, R15, R6, R14 ;  /* 0x000000060f0f7223 */ /* 0x000fe2000000000e */
[----:B------:R-:W0:Y:S03]  /*2770*/  MUFU.RCP R13, R12 ;  /* 0x0000000c000d7308 */ /* 0x000e260000001000 */
[----:B----4-:R-:W-:-:S04]  /*2780*/  FFMA R8, R8, R5, R15 ;  /* 0x0000000508087223 */ /* 0x010fc8000000000f */
[----:B------:R-:W-:-:S04]  /*2790*/  FFMA R8, R9, R4, R8 ;  /* 0x0000000409087223 */ /* 0x000fc80000000008 */
[----:B------:R-:W-:-:S04]  /*27a0*/  FMUL R8, R8, R25 ;  /* 0x0000001908087220 */ /* 0x000fc80000400000 */
[----:B--2---:R-:W-:Y:S01]  /*27b0*/  FFMA R27, R27, R24, R8 ;  /* 0x000000181b1b7223 */ /* 0x004fe20000000008 */
[----:B0-----:R-:W-:-:S03]  /*27c0*/  FFMA R14, -R12, R13, 1 ;  /* 0x3f8000000c0e7423 */ /* 0x001fc6000000010d */
[----:B------:R-:W0:Y:S01]  /*27d0*/  FCHK P0, R27, R12 ;  /* 0x0000000c1b007302 */ /* 0x000e220000000000 */
[----:B------:R-:W-:-:S04]  /*27e0*/  FFMA R14, R13, R14, R13 ;  /* 0x0000000e0d0e7223 */ /* 0x000fc8000000000d */
[----:B------:R-:W-:-:S04]  /*27f0*/  FFMA R9, R27, R14, RZ ;  /* 0x0000000e1b097223 */ /* 0x000fc800000000ff */
[----:B------:R-:W-:-:S04]  /*2800*/  FFMA R8, -R12, R9, R27 ;  /* 0x000000090c087223 */ /* 0x000fc8000000011b */
[----:B------:R-:W-:Y:S01]  /*2810*/  FFMA R9, R14, R8, R9 ;  /* 0x000000080e097223 */ /* 0x000fe20000000009 */
[----:B0-----:R-:W-:Y:S06]  /*2820*/  @!P0 BRA `(.L_x_38) ;  /* 0x0000000000108947 */ /* 0x001fec0003800000 */
[----:B------:R-:W-:Y:S02]  /*2830*/  MOV R8, R12 ;  /* 0x0000000c00087202 */ /* 0x000fe40000000f00 */
[----:B------:R-:W-:-:S07]  /*2840*/  MOV R12, 0x2860 ;  /* 0x00002860000c7802 */ /* 0x000fce0000000f00 */
[----:B------:R-:W-:Y:S05]  /*2850*/  CALL.REL.NOINC `($__internal_2_$__cuda_sm3x_div_rn_noftz_f32_slowpath) ;  /* 0x0000000c00c47944 */ /* 0x000fea0003c00000 */
[----:B------:R-:W-:-:S07]  /*2860*/  MOV R9, R8 ;  /* 0x0000000800097202 */ /* 0x000fce0000000f00 */
.L_x_38:
[----:B------:R-:W-:Y:S05]  /*2870*/  BSYNC.RECONVERGENT B2 ;  /* 0x0000000000027941 */ /* 0x000fea0003800200 */
.L_x_37:
[----:B------:R-:W2:Y:S01]  /*2880*/  LDL.128 R12, [R18+0x20] ;  /* 0x00002000120c7983 */ /* 0x000ea20000100c00 */
[----:B------:R-:W-:-:S03]  /*2890*/  IADD3 R20, P0, PT, R20, UR11, RZ ;  /* 0x0000000b14147c10 */ /* 0x000fc6000ff1e0ff */
[----:B------:R0:W-:Y:S01]  /*28a0*/  STG.E desc[UR18][R22.64], R9 ;  /* 0x0000000916007986 */ /* 0x0001e2000c101912 */
[----:B------:R-:W-:-:S05]  /*28b0*/  IADD3.X R21, PT, PT, R21, UR10, RZ, P0, !PT ;  /* 0x0000000a15157c10 */ /* 0x000fca00087fe4ff */
[----:B------:R-:W3:Y:S01]  /*28c0*/  LDG.E R24, desc[UR18][R20.64] ;  /* 0x0000001214187981 */ /* 0x000ee2000c1e1900 */
[----:B------:R-:W1:Y:S01]  /*28d0*/  LDC R25, c[0x3][R0+0x4c] ;  /* 0x00c0130000197b82 */ /* 0x000e620000000800 */
[----:B------:R-:W-:Y:S01]  /*28e0*/  FMUL R11, R11, R16 ;  /* 0x000000100b0b7220 */ /* 0x000fe20000400000 */
[----:B------:R-:W-:Y:S03]  /*28f0*/  BSSY.RECONVERGENT B2, `(.L_x_39) ;  /* 0x0000016000027945 */ /* 0x000fe60003800200 */
[----:B------:R-:W-:-:S03]  /*2900*/  FFMA R11, R10, R17, R11 ;  /* 0x000000110a0b7223 */ /* 0x000fc6000000000b */
[----:B------:R-:W1:Y:S02]  /*2910*/  LDC R27, c[0x3][R0+0x9c] ;  /* 0x00c02700001b7b82 */ /* 0x000e640000000800 */
[----:B-1----:R-:W-:Y:S01]  /*2920*/  FFMA R8, R2, R25, R27 ;  /* 0x0000001902087223 */ /* 0x002fe2000000001b */
[----:B--2---:R-:W-:-:S03]  /*2930*/  FFMA R12, R12, R19, R11 ;  /* 0x000000130c0c7223 */ /* 0x004fc6000000000b */
[----:B------:R-:W1:Y:S01]  /*2940*/  MUFU.RCP R11, R8 ;  /* 0x00000008000b7308 */ /* 0x000e620000001000 */
[----:B------:R-:W-:-:S04]  /*2950*/  FMUL R12, R12, R7 ;  /* 0x000000070c0c7220 */ /* 0x000fc80000400000 */
[----:B------:R-:W-:-:S04]  /*2960*/  FFMA R13, R13, R6, R12 ;  /* 0x000000060d0d7223 */ /* 0x000fc8000000000c */
[----:B------:R-:W-:-:S04]  /*2970*/  FFMA R14, R14, R5, R13 ;  /* 0x000000050e0e7223 */ /* 0x000fc8000000000d */
[----:B------:R-:W-:Y:S01]  /*2980*/  FFMA R14, R15, R4, R14 ;  /* 0x000000040f0e7223 */ /* 0x000fe2000000000e */
[----:B-1----:R-:W-:-:S03]  /*2990*/  FFMA R10, -R8, R11, 1 ;  /* 0x3f800000080a7423 */ /* 0x002fc6000000010b */
[----:B------:R-:W-:Y:S01]  /*29a0*/  FMUL R14, R14, R25 ;  /* 0x000000190e0e7220 */ /* 0x000fe20000400000 */
[----:B------:R-:W-:-:S03]  /*29b0*/  FFMA R10, R11, R10, R11 ;  /* 0x0000000a0b0a7223 */ /* 0x000fc6000000000b */
[----:B---3--:R-:W-:-:S04]  /*29c0*/  FFMA R27, R27, R24, R14 ;  /* 0x000000181b1b7223 */ /* 0x008fc8000000000e */
[----:B------:R-:W1:Y:S01]  /*29d0*/  FCHK P0, R27, R8 ;  /* 0x000000081b007302 */ /* 0x000e620000000000 */
[----:B0-----:R-:W-:-:S04]  /*29e0*/  FFMA R9, R27, R10, RZ ;  /* 0x0000000a1b097223 */ /* 0x001fc800000000ff */
[----:B------:R-:W-:-:S04]  /*29f0*/  FFMA R11, -R8, R9, R27 ;  /* 0x00000009080b7223 */ /* 0x000fc8000000011b */
[----:B------:R-:W-:Y:S01]  /*2a00*/  FFMA R25, R10, R11, R9 ;  /* 0x0000000b0a197223 */ /* 0x000fe20000000009 */
[----:B-1----:R-:W-:Y:S06]  /*2a10*/  @!P0 BRA `(.L_x_40) ;  /* 0x00000000000c8947 */ /* 0x002fec0003800000 */
[----:B------:R-:W-:-:S07]  /*2a20*/  MOV R12, 0x2a40 ;  /* 0x00002a40000c7802 */ /* 0x000fce0000000f00 */
[----:B------:R-:W-:Y:S05]  /*2a30*/  CALL.REL.NOINC `($__internal_2_$__cuda_sm3x_div_rn_noftz_f32_slowpath) ;  /* 0x0000000c004c7944 */ /* 0x000fea0003c00000 */
[----:B------:R-:W-:-:S07]  /*2a40*/  MOV R25, R8 ;  /* 0x0000000800197202 */ /* 0x000fce0000000f00 */
.L_x_40:
[----:B------:R-:W-:Y:S05]  /*2a50*/  BSYNC.RECONVERGENT B2 ;  /* 0x0000000000027941 */ /* 0x000fea0003800200 */
.L_x_39:
[----:B------:R-:W2:Y:S01]  /*2a60*/  LDL.128 R12, [R18+0x30] ;  /* 0x00003000120c7983 */ /* 0x000ea20000100c00 */
[----:B------:R-:W-:-:S03]  /*2a70*/  IADD3 R22, P0, PT, R22, UR11, RZ ;  /* 0x0000000b16167c10 */ /* 0x000fc6000ff1e0ff */
[----:B------:R-:W3:Y:S01]  /*2a80*/  LDL.128 R8, [R18+0x40] ;  /* 0x0000400012087983 */ /* 0x000ee20000100c00 */
[----:B------:R-:W-:Y:S02]  /*2a90*/  IADD3 R20, P1, PT, R20, UR11, RZ ;  /* 0x0000000b14147c10 */ /* 0x000fe4000ff3e0ff */
[----:B------:R-:W-:Y:S02]  /*2aa0*/  IADD3.X R23, PT, PT, R23, UR10, RZ, P0, !PT ;  /* 0x0000000a17177c10 */ /* 0x000fe400087fe4ff */
[----:B------:R-:W-:-:S03]  /*2ab0*/  IADD3.X R21, PT, PT, R21, UR10, RZ, P1, !PT ;  /* 0x0000000a15157c10 */ /* 0x000fc60008ffe4ff */
[----:B------:R0:W-:Y:S04]  /*2ac0*/  STG.E desc[UR18][R22.64], R25 ;  /* 0x0000001916007986 */ /* 0x0001e8000c101912 */
[----:B------:R-:W4:Y:S01]  /*2ad0*/  LDG.E R26, desc[UR18][R20.64] ;  /* 0x00000012141a7981 */ /* 0x000f22000c1e1900 */
[----:B------:R-:W1:Y:S01]  /*2ae0*/  LDC R27, c[0x3][R0+0x50] ;  /* 0x00c01400001b7b82 */ /* 0x000e620000000800 */
[----:B------:R-:W-:Y:S07]  /*2af0*/  BSSY.RECONVERGENT B2, `(.L_x_41) ;  /* 0x0000018000027945 */ /* 0x000fee0003800200 */
[----:B------:R-:W1:Y:S01]  /*2b00*/  LDC R24, c[0x3][R0+0xa0] ;  /* 0x00c0280000187b82 */ /* 0x000e620000000800 */
[----:B--2---:R-:W-:-:S04]  /*2b10*/  FMUL R13, R13, R16 ;  /* 0x000000100d0d7220 */ /* 0x004fc80000400000 */
[----:B------:R-:W-:Y:S01]  /*2b20*/  FFMA R13, R12, R17, R13 ;  /* 0x000000110c0d7223 */ /* 0x000fe2000000000d */
[----:B-1----:R-:W-:-:S03]  /*2b30*/  FFMA R12, R2, R27, R24 ;  /* 0x0000001b020c7223 */ /* 0x002fc60000000018 */
[----:B------:R-:W-:Y:S02]  /*2b40*/  FFMA R14, R14, R19, R13 ;  /* 0x000000130e0e7223 */ /* 0x000fe4000000000d */
[----:B------:R-:W1:Y:S02]  /*2b50*/  MUFU.RCP R13, R12 ;  /* 0x0000000c000d7308 */ /* 0x000e640000001000 */
[----:B------:R-:W-:-:S04]  /*2b60*/  FMUL R14, R14, R7 ;  /* 0x000000070e0e7220 */ /* 0x000fc80000400000 */
[----:B------:R-:W-:-:S04]  /*2b70*/  FFMA R15, R15, R6, R14 ;  /* 0x000000060f0f7223 */ /* 0x000fc8000000000e */
[----:B---3--:R-:W-:-:S04]  /*2b80*/  FFMA R8, R8, R5, R15 ;  /* 0x0000000508087223 */ /* 0x008fc8000000000f */
[----:B------:R-:W-:-:S04]  /*2b90*/  FFMA R8, R9, R4, R8 ;  /* 0x0000000409087223 */ /* 0x000fc80000000008 */
[----:B------:R-:W-:Y:S01]  /*2ba0*/  FMUL R27, R8, R27 ;  /* 0x0000001b081b7220 */ /* 0x000fe20000400000 */
[----:B-1----:R-:W-:-:S03]  /*2bb0*/  FFMA R8, -R12, R13, 1 ;  /* 0x3f8000000c087423 */ /* 0x002fc6000000010d */
[----:B----4-:R-:W-:Y:S01]  /*2bc0*/  FFMA R27, R24, R26, R27 ;  /* 0x0000001a181b7223 */ /* 0x010fe2000000001b */
[----:B------:R-:W-:-:S03]  /*2bd0*/  FFMA R8, R13, R8, R13 ;  /* 0x000000080d087223 */ /* 0x000fc6000000000d */
[----:B------:R-:W1:Y:S01]  /*2be0*/  FCHK P0, R27, R12 ;  /* 0x0000000c1b007302 */ /* 0x000e620000000000 */
[----:B------:R-:W-:-:S04]  /*2bf0*/  FFMA R9, R27, R8, RZ ;  /* 0x000000081b097223 */ /* 0x000fc800000000ff */
[----:B------:R-:W-:-:S04]  /*2c00*/  FFMA R13, -R12, R9, R27 ;  /* 0x000000090c0d7223 */ /* 0x000fc8000000011b */
[----:B0-----:R-:W-:Y:S01]  /*2c10*/  FFMA R25, R8, R13, R9 ;  /* 0x0000000d08197223 */ /* 0x001fe20000000009 */
[----:B-1----:R-:W-:Y:S06]  /*2c20*/  @!P0 BRA `(.L_x_42) ;  /* 0x0000000000108947 */ /* 0x002fec0003800000 */
[----:B------:R-:W-:Y:S02]  /*2c30*/  MOV R8, R12 ;  /* 0x0000000c00087202 */ /* 0x000fe40000000f00 */
[----:B------:R-:W-:-:S07]  /*2c40*/  MOV R12, 0x2c60 ;  /* 0x00002c60000c7802 */ /* 0x000fce0000000f00 */
[----:B------:R-:W-:Y:S05]  /*2c50*/  CALL.REL.NOINC `($__internal_2_$__cuda_sm3x_div_rn_noftz_f32_slowpath) ;  /* 0x0000000800c47944 */ /* 0x000fea0003c00000 */
[----:B------:R-:W-:-:S07]  /*2c60*/  MOV R25, R8 ;  /* 0x0000000800197202 */ /* 0x000fce0000000f00 */
.L_x_42:
[----:B------:R-:W-:Y:S05]  /*2c70*/  BSYNC.RECONVERGENT B2 ;  /* 0x0000000000027941 */ /* 0x000fea0003800200 */
.L_x_41:
[----:B------:R-:W2:Y:S01]  /*2c80*/  LDL.128 R12, [R18+0x50] ;  /* 0x00005000120c7983 */ /* 0x000ea20000100c00 */
[----:B------:R-:W-:Y:S02]  /*2c90*/  IADD3 R22, P0, PT, R22, UR11, RZ ;  /* 0x0000000b16167c10 */ /* 0x000fe4000ff1e0ff */
[----:B------:R-:W-:Y:S02]  /*2ca0*/  IADD3 R8, P1, PT, R20, UR11, RZ ;  /* 0x0000000b14087c10 */ /* 0x000fe4000ff3e0ff */
[----:B------:R-:W-:Y:S02]  /*2cb0*/  IADD3.X R23, PT, PT, R23, UR10, RZ, P0, !PT ;  /* 0x0000000a17177c10 */ /* 0x000fe400087fe4ff */
[----:B------:R-:W-:-:S03]  /*2cc0*/  IADD3.X R9, PT, PT, R21, UR10, RZ, P1, !PT ;  /* 0x0000000a15097c10 */ /* 0x000fc60008ffe4ff */
[----:B------:R0:W-:Y:S04]  /*2cd0*/  STG.E desc[UR18][R22.64], R25 ;  /* 0x0000001916007986 */ /* 0x0001e8000c101912 */
        /* <DEDUP_REMOVED lines=16> */
[----:B---3--:R-:W-:Y:S01]  /*2de0*/  FFMA R27, R27, R20, R14 ;  /* 0x000000141b1b7223 */ /* 0x008fe2000000000e */
[----:B------:R-:W-:-:S03]  /*2df0*/  IADD3 R20, P1, PT, R8, UR11, RZ ;  /* 0x0000000b08147c10 */ /* 0x000fc6000ff3e0ff */
[----:B------:R-:W1:Y:S01]  /*2e00*/  FCHK P0, R27, R10 ;  /* 0x0000000a1b007302 */ /* 0x000e620000000000 */
[----:B------:R-:W-:Y:S01]  /*2e10*/  FFMA R11, R27, R0, RZ ;  /* 0x000000001b0b7223 */ /* 0x000fe200000000ff */
[----:B------:R-:W-:-:S03]  /*2e20*/  IADD3.X R21, PT, PT, R9, UR10, RZ, P1, !PT ;  /* 0x0000000a09157c10 */ /* 0x000fc60008ffe4ff */
[----:B------:R-:W-:-:S04]  /*2e30*/  FFMA R8, -R10, R11, R27 ;  /* 0x0000000b0a087223 */ /* 0x000fc8000000011b */
[----:B------:R-:W-:Y:S01]  /*2e40*/  FFMA R11, R0, R8, R11 ;  /* 0x00000008000b7223 */ /* 0x000fe2000000000b */
[----:B01----:R-:W-:Y:S06]  /*2e50*/  @!P0 BRA `(.L_x_44) ;  /* 0x0000000000108947 */ /* 0x003fec0003800000 */
[----:B------:R-:W-:Y:S02]  /*2e60*/  MOV R8, R10 ;  /* 0x0000000a00087202 */ /* 0x000fe40000000f00 */
[----:B------:R-:W-:-:S07]  /*2e70*/  MOV R12, 0x2e90 ;  /* 0x00002e90000c7802 */ /* 0x000fce0000000f00 */
[----:B------:R-:W-:Y:S05]  /*2e80*/  CALL.REL.NOINC `($__internal_2_$__cuda_sm3x_div_rn_noftz_f32_slowpath) ;  /* 0x0000000800387944 */ /* 0x000fea0003c00000 */
[----:B------:R-:W-:-:S07]  /*2e90*/  MOV R11, R8 ;  /* 0x00000008000b7202 */ /* 0x000fce0000000f00 */
.L_x_44:
[----:B------:R-:W-:Y:S05]  /*2ea0*/  BSYNC.RECONVERGENT B2 ;  /* 0x0000000000027941 */ /* 0x000fea0003800200 */
.L_x_43:
[----:B------:R-:W-:Y:S02]  /*2eb0*/  IADD3 R8, P0, PT, R22, UR11, RZ ;  /* 0x0000000b16087c10 */ /* 0x000fe4000ff1e0ff */
[----:B------:R-:W-:Y:S02]  /*2ec0*/  IADD3 R3, PT, PT, R3, 0x4, RZ ;  /* 0x0000000403037810 */ /* 0x000fe40007ffe0ff */
[----:B------:R-:W-:Y:S02]  /*2ed0*/  IADD3.X R9, PT, PT, R23, UR10, RZ, P0, !PT ;  /* 0x0000000a17097c10 */ /* 0x000fe400087fe4ff */
[----:B------:R-:W-:-:S03]  /*2ee0*/  IADD3 R22, P0, PT, R8, UR11, RZ ;  /* 0x0000000b08167c10 */ /* 0x000fc6000ff1e0ff */
[----:B------:R0:W-:Y:S01]  /*2ef0*/  STG.E desc[UR18][R8.64], R11 ;  /* 0x0000000b08007986 */ /* 0x0001e2000c101912 */
[----:B------:R-:W-:Y:S01]  /*2f00*/  IADD3.X R23, PT, PT, R9, UR10, RZ, P0, !PT ;  /* 0x0000000a09177c10 */ /* 0x000fe200087fe4ff */
[----:B------:R-:W-:Y:S08]  /*2f10*/  BRA.U UP0, `(.L_x_45) ;  /* 0xfffffff500cc7547 */ /* 0x000ff0000b83ffff */
.L_x_36:
[----:B------:R-:W-:-:S04]  /*2f20*/  ISETP.NE.U32.AND P0, PT, RZ, UR16, PT ;  /* 0x00000010ff007c0c */ /* 0x000fc8000bf05070 */
[----:B------:R-:W-:-:S13]  /*2f30*/  ISETP.NE.AND.EX P0, PT, RZ, RZ, PT, P0 ;  /* 0x000000ffff00720c */ /* 0x000fda0003f05300 */
[----:B------:R-:W-:Y:S05]  /*2f40*/  @!P0 EXIT ;  /* 0x000000000000894d */ /* 0x000fea0003800000 */
[C---:B------:R-:W-:Y:S01]  /*2f50*/  IMAD R10, R3.reuse, 0x18, R1 ;  /* 0x00000018030a7824 */ /* 0x040fe200078e0201 */
[----:B------:R-:W-:Y:S01]  /*2f60*/  SHF.L.U32 R3, R3, 0x2, RZ ;  /* 0x0000000203037819 */ /* 0x000fe200000006ff */
[----:B------:R-:W-:Y:S02]  /*2f70*/  UIADD3 UR4, UP0, UPT, URZ, -UR16, URZ ;  /* 0x80000010ff047290 */ /* 0x000fe4000ff1e0ff */
[----:B------:R-:W-:Y:S01]  /*2f80*/  USHF.L.U64.HI UR10, UR6, 0x2, UR5 ;  /* 0x00000002060a7899 */ /* 0x000fe20008010205 */
[C---:B------:R-:W-:Y:S01]  /*2f90*/  IADD3 R0, PT, PT, R3.reuse, 0x98, RZ ;  /* 0x0000009803007810 */ /* 0x040fe20007ffe0ff */
[----:B------:R-:W-:Y:S01]  /*2fa0*/  USHF.L.U32 UR9, UR6, 0x2, URZ ;  /* 0x0000000206097899 */ /* 0x000fe200080006ff */
[----:B------:R-:W-:Y:S01]  /*2fb0*/  IADD3 R3, PT, PT, R3, 0x48, RZ ;  /* 0x0000004803037810 */ /* 0x000fe20007ffe0ff */
[----:B------:R-:W-:Y:S01]  /*2fc0*/  UIADD3.X UR8, UPT, UPT, URZ, -0x1, URZ, UP0, !UPT ;  /* 0xffffffffff087890 */ /* 0x000fe200087fe4ff */
[----:B------:R-:W-:-:S11]  /*2fd0*/  IADD3 R10, PT, PT, R10, 0xc, RZ ;  /* 0x0000000c0a0a7810 */ /* 0x000fd60007ffe0ff */
.L_x_48:
[----:B0-----:R-:W2:Y:S04]  /*2fe0*/  LDL R9, [R10+-0x8] ;  /* 0xfffff8000a097983 */ /* 0x001ea80000100800 */
[----:B------:R-:W3:Y:S04]  /*2ff0*/  LDL R8, [R10+-0xc] ;  /* 0xfffff4000a087983 */ /* 0x000ee80000100800 */
[----:B------:R-:W4:Y:S04]  /*3000*/  LDL R11, [R10+-0x4] ;  /* 0xfffffc000a0b7983 */ /* 0x000f280000100800 */
[----:B------:R-:W5:Y:S04]  /*3010*/  LDL R14, [R10] ;  /* 0x000000000a0e7983 */ /* 0x000f680000100800 */
[----:B------:R-:W5:Y:S04]  /*3020*/  LDL R13, [R10+0x4] ;  /* 0x000004000a0d7983 */ /* 0x000f680000100800 */
[----:B------:R-:W5:Y:S04]  /*3030*/  LDL R18, [R10+0x8] ;  /* 0x000008000a127983 */ /* 0x000f680000100800 */
[----:B------:R-:W5:Y:S01]  /*3040*/  LDG.E R27, desc[UR18][R20.64] ;  /* 0x00000012141b7981 */ /* 0x000f62000c1e1900 */
[----:B------:R-:W0:Y:S01]  /*3050*/  LDC R15, c[0x3][R3] ;  /* 0x00c00000030f7b82 */ /* 0x000e220000000800 */
[----:B------:R-:W-:Y:S07]  /*3060*/  BSSY.RECONVERGENT B2, `(.L_x_46) ;  /* 0x0000017000027945 */ /* 0x000fee0003800200 */
[----:B------:R-:W0:Y:S01]  /*3070*/  LDC R24, c[0x3][R0] ;  /* 0x00c0000000187b82 */ /* 0x000e220000000800 */
[----:B--2---:R-:W-:-:S04]  /*3080*/  FMUL R9, R9, R16 ;  /* 0x0000001009097220 */ /* 0x004fc80000400000 */
[----:B---3--:R-:W-:Y:S01]  /*3090*/  FFMA R12, R8, R17, R9 ;  /* 0x00000011080c7223 */ /* 0x008fe20000000009 */
[----:B0-----:R-:W-:-:S03]  /*30a0*/  FFMA R8, R2, R15, R24 ;  /* 0x0000000f02087223 */ /* 0x001fc60000000018 */
[----:B----4-:R-:W-:Y:S02]  /*30b0*/  FFMA R12, R11, R19, R12 ;  /* 0x000000130b0c7223 */ /* 0x010fe4000000000c */
[----:B------:R-:W0:Y:S02]  /*30c0*/  MUFU.RCP R11, R8 ;  /* 0x00000008000b7308 */ /* 0x000e240000001000 */
[----:B------:R-:W-:-:S04]  /*30d0*/  FMUL R9, R12, R7 ;  /* 0x000000070c097220 */ /* 0x000fc80000400000 */
[----:B-----5:R-:W-:-:S04]  /*30e0*/  FFMA R14, R14, R6, R9 ;  /* 0x000000060e0e7223 */ /* 0x020fc80000000009 */
[----:B------:R-:W-:-:S04]  /*30f0*/  FFMA R13, R13, R5, R14 ;  /* 0x000000050d0d7223 */ /* 0x000fc8000000000e */
[----:B------:R-:W-:Y:S01]  /*3100*/  FFMA R13, R18, R4, R13 ;  /* 0x00000004120d7223 */ /* 0x000fe2000000000d */
[----:B0-----:R-:W-:-:S03]  /*3110*/  FFMA R12, -R8, R11, 1 ;  /* 0x3f800000080c7423 */ /* 0x001fc6000000010b */
[----:B------:R-:W-:Y:S01]  /*3120*/  FMUL R13, R13, R15 ;  /* 0x0000000f0d0d7220 */ /* 0x000fe20000400000 */
[----:B------:R-:W-:-:S03]  /*3130*/  FFMA R12, R11, R12, R11 ;  /* 0x0000000c0b0c7223 */ /* 0x000fc6000000000b */
[----:B------:R-:W-:-:S04]  /*3140*/  FFMA R27, R24, R27, R13 ;  /* 0x0000001b181b7223 */ /* 0x000fc8000000000d */
[----:B------:R-:W0:Y:S01]  /*3150*/  FCHK P0, R27, R8 ;  /* 0x000000081b007302 */ /* 0x000e220000000000 */
[----:B------:R-:W-:-:S04]  /*3160*/  FFMA R9, R27, R12, RZ ;  /* 0x0000000c1b097223 */ /* 0x000fc800000000ff */
[----:B------:R-:W-:-:S04]  /*3170*/  FFMA R11, -R8, R9, R27 ;  /* 0x00000009080b7223 */ /* 0x000fc8000000011b */
[----:B------:R-:W-:Y:S01]  /*3180*/  FFMA R9, R12, R11, R9 ;  /* 0x0000000b0c097223 */ /* 0x000fe20000000009 */
[----:B0-----:R-:W-:Y:S06]  /*3190*/  @!P0 BRA `(.L_x_47) ;  /* 0x00000000000c8947 */ /* 0x001fec0003800000 */
[----:B------:R-:W-:-:S07]  /*31a0*/  MOV R12, 0x31c0 ;  /* 0x000031c0000c7802 */ /* 0x000fce0000000f00 */
[----:B------:R-:W-:Y:S05]  /*31b0*/  CALL.REL.NOINC `($__internal_2_$__cuda_sm3x_div_rn_noftz_f32_slowpath) ;  /* 0x00000004006c7944 */ /* 0x000fea0003c00000 */
[----:B------:R-:W-:-:S07]  /*31c0*/  MOV R9, R8 ;  /* 0x0000000800097202 */ /* 0x000fce0000000f00 */
.L_x_47:
[----:B------:R-:W-:Y:S05]  /*31d0*/  BSYNC.RECONVERGENT B2 ;  /* 0x0000000000027941 */ /* 0x000fea0003800200 */
.L_x_46:
[----:B------:R-:W-:Y:S01]  /*31e0*/  UIADD3 UR4, UP0, UPT, UR4, 0x1, URZ ;  /* 0x0000000104047890 */ /* 0x000fe2000ff1e0ff */
[----:B------:R0:W-:Y:S01]  /*31f0*/  STG.E desc[UR18][R22.64], R9 ;  /* 0x0000000916007986 */ /* 0x0001e2000c101912 */
[----:B------:R-:W-:Y:S02]  /*3200*/  IADD3 R20, P1, PT, R20, UR9, RZ ;  /* 0x0000000914147c10 */ /* 0x000fe4000ff3e0ff */
[----:B------:R-:W-:Y:S01]  /*3210*/  UIADD3.X UR8, UPT, UPT, URZ, UR8, URZ, UP0, !UPT ;  /* 0x00000008ff087290 */ /* 0x000fe200087fe4ff */
[----:B------:R-:W-:Y:S01]  /*3220*/  IADD3 R0, PT, PT, R0, 0x4, RZ ;  /* 0x0000000400007810 */ /* 0x000fe20007ffe0ff */
[----:B------:R-:W-:Y:S01]  /*3230*/  UISETP.NE.U32.AND UP0, UPT, UR4, URZ, UPT ;  /* 0x000000ff0400728c */ /* 0x000fe2000bf05070 */
[----:B------:R-:W-:Y:S02]  /*3240*/  IADD3 R3, PT, PT, R3, 0x4, RZ ;  /* 0x0000000403037810 */ /* 0x000fe40007ffe0ff */
[----:B------:R-:W-:Y:S01]  /*3250*/  IADD3 R10, PT, PT, R10, 0x18, RZ ;  /* 0x000000180a0a7810 */ /* 0x000fe20007ffe0ff */
[----:B------:R-:W-:Y:S01]  /*3260*/  UISETP.NE.AND.EX UP0, UPT, UR8, URZ, UPT, UP0 ;  /* 0x000000ff0800728c */ /* 0x000fe2000bf05300 */
[----:B------:R-:W-:-:S02]  /*3270*/  IADD3.X R21, PT, PT, R21, UR10, RZ, P1, !PT ;  /* 0x0000000a15157c10 */ /* 0x000fc40008ffe4ff */
[----:B0-----:R-:W-:-:S04]  /*3280*/  IADD3 R22, P0, PT, R22, UR9, RZ ;  /* 0x0000000916167c10 */ /* 0x001fc8000ff1e0ff */
[----:B------:R-:W-:Y:S02]  /*3290*/  IADD3.X R23, PT, PT, R23, UR10, RZ, P0, !PT ;  /* 0x0000000a17177c10 */ /* 0x000fe400087fe4ff */
[----:B------:R-:W-:Y:S07]  /*32a0*/  BRA.U UP0, `(.L_x_48) ;  /* 0xfffffffd004c7547 */ /* 0x000fee000b83ffff */
[----:B------:R-:W-:Y:S05]  /*32b0*/  EXIT ;  /* 0x000000000000794d */ /* 0x000fea0003800000 */
        .weak           $__internal_0_$__cuda_sm20_rcp_rn_f32_slowpath
        .type           $__internal_0_$__cuda_sm20_rcp_rn_f32_slowpath,@function
        .size           $__internal_0_$__cuda_sm20_rcp_rn_f32_slowpath,($__internal_1_$__cuda_sm20_sqrt_rn_f32_slowpath - $__internal_0_$__cuda_sm20_rcp_rn_f32_slowpath)
$__internal_0_$__cuda_sm20_rcp_rn_f32_slowpath:
[----:B------:R-:W-:Y:S01]  /*32c0*/  SHF.L.U32 R7, R6, 0x1, RZ ;  /* 0x0000000106077819 */ /* 0x000fe200000006ff */
[----:B------:R-:W-:Y:S03]  /*32d0*/  BSSY.RECONVERGENT B1, `(.L_x_49) ;  /* 0x0000030000017945 */ /* 0x000fe60003800200 */
[----:B------:R-:W-:-:S04]  /*32e0*/  SHF.R.U32.HI R13, RZ, 0x18, R7 ;  /* 0x00000018ff0d7819 */ /* 0x000fc80000011607 */
[----:B------:R-:W-:-:S13]  /*32f0*/  ISETP.NE.U32.AND P0, PT, R13, RZ, PT ;  /* 0x000000ff0d00720c */ /* 0x000fda0003f05070 */
[----:B------:R-:W-:Y:S05]  /*3300*/  @P0 BRA `(.L_x_50) ;  /* 0x0000000000280947 */ /* 0x000fea0003800000 */
[----:B------:R-:W-:-:S04]  /*3310*/  SHF.L.U32 R7, R6, 0x1, RZ ;  /* 0x0000000106077819 */ /* 0x000fc800000006ff */
[----:B------:R-:W-:-:S13]  /*3320*/  ISETP.NE.AND P0, PT, R7, RZ, PT ;  /* 0x000000ff0700720c */ /* 0x000fda0003f05270 */
[----:B------:R-:W-:Y:S01]  /*3330*/  @P0 FFMA R10, R6, 1.84467440737095516160e+19, RZ ;  /* 0x5f800000060a0823 */ /* 0x000fe200000000ff */
[----:B------:R-:W-:Y:S08]  /*3340*/  @!P0 MUFU.RCP R9, R6 ;  /* 0x0000000600098308 */ /* 0x000ff00000001000 */
[----:B------:R-:W0:Y:S02]  /*3350*/  @P0 MUFU.RCP R7, R10 ;  /* 0x0000000a00070308 */ /* 0x000e240000001000 */
[----:B0-----:R-:W-:-:S04]  /*3360*/  @P0 FFMA R11, R10, R7, -1 ;  /* 0xbf8000000a0b0423 */ /* 0x001fc80000000007 */
[----:B------:R-:W-:-:S04]  /*3370*/  @P0 FADD.FTZ R12, -R11, -RZ ;  /* 0x800000ff0b0c0221 */ /* 0x000fc80000010100 */
[----:B------:R-:W-:-:S04]  /*3380*/  @P0 FFMA R7, R7, R12, R7 ;  /* 0x0000000c07070223 */ /* 0x000fc80000000007 */
[----:B------:R-:W-:Y:S01]  /*3390*/  @P0 FFMA R9, R7, 1.84467440737095516160e+19, RZ ;  /* 0x5f80000007090823 */ /* 0x000fe200000000ff */
[----:B------:R-:W-:Y:S06]  /*33a0*/  BRA `(.L_x_51) ;  /* 0x0000000000887947 */ /* 0x000fec0003800000 */
.L_x_50:
[----:B------:R-:W-:-:S04]  /*33b0*/  IADD3 R15, PT, PT, R13, -0xfd, RZ ;  /* 0xffffff030d0f7810 */ /* 0x000fc80007ffe0ff */
[----:B------:R-:W-:-:S13]  /*33c0*/  ISETP.GT.U32.AND P0, PT, R15, 0x1, PT ;  /* 0x000000010f00780c */ /* 0x000fda0003f04070 */
[----:B------:R-:W-:Y:S05]  /*33d0*/  @P0 BRA `(.L_x_52) ;  /* 0x0000000000780947 */ /* 0x000fea0003800000 */
[----:B------:R-:W-:Y:S01]  /*33e0*/  LOP3.LUT R7, R6, 0x7fffff, RZ, 0xc0, !PT ;  /* 0x007fffff06077812 */ /* 0x000fe200078ec0ff */
[----:B------:R-:W-:-:S03]  /*33f0*/  HFMA2 R12, -RZ, RZ, 0, 1.78813934326171875e-07 ;  /* 0x00000003ff0c7431 */ /* 0x000fc600000001ff */
[----:B------:R-:W-:-:S04]  /*3400*/  LOP3.LUT R7, R7, 0x3f800000, RZ, 0xfc, !PT ;  /* 0x3f80000007077812 */ /* 0x000fc800078efcff */
[----:B------:R-:W0:Y:S01]  /*3410*/  MUFU.RCP R10, R7 ;  /* 0x00000007000a7308 */ /* 0x000e220000001000 */
[----:B------:R-:W-:Y:S01]  /*3420*/  SHF.L.U32 R12, R12, R15, RZ ;  /* 0x0000000f0c0c7219 */ /* 0x000fe200000006ff */
[----:B0-----:R-:W-:-:S04]  /*3430*/  FFMA R9, R7, R10, -1 ;  /* 0xbf80000007097423 */ /* 0x001fc8000000000a */
[----:B------:R-:W-:-:S04]  /*3440*/  FADD.FTZ R9, -R9, -RZ ;  /* 0x800000ff09097221 */ /* 0x000fc80000010100 */
[CCC-:B------:R-:W-:Y:S01]  /*3450*/  FFMA.RM R11, R10.reuse, R9.reuse, R10.reuse ;  /* 0x000000090a0b7223 */ /* 0x1c0fe2000000400a */
[----:B------:R-:W-:-:S04]  /*3460*/  FFMA.RP R10, R10, R9, R10 ;  /* 0x000000090a0a7223 */ /* 0x000fc8000000800a */
[C---:B------:R-:W-:Y:S02]  /*3470*/  LOP3.LUT R9, R11.reuse, 0x7fffff, RZ, 0xc0, !PT ;  /* 0x007fffff0b097812 */ /* 0x040fe400078ec0ff */
[----:B------:R-:W-:Y:S02]  /*3480*/  FSETP.NEU.FTZ.AND P0, PT, R11, R10, PT ;  /* 0x0000000a0b00720b */ /* 0x000fe40003f1d000 */
[----:B------:R-:W-:Y:S02]  /*3490*/  LOP3.LUT R9, R9, 0x800000, RZ, 0xfc, !PT ;  /* 0x0080000009097812 */ /* 0x000fe400078efcff */
[----:B------:R-:W-:Y:S02]  /*34a0*/  SEL R10, RZ, 0xffffffff, !P0 ;  /* 0xffffffffff0a7807 */ /* 0x000fe40004000000 */
[----:B------:R-:W-:Y:S02]  /*34b0*/  LOP3.LUT R12, R12, R9, RZ, 0xc0, !PT ;  /* 0x000000090c0c7212 */ /* 0x000fe400078ec0ff */
[----:B------:R-:W-:-:S02]  /*34c0*/  IADD3 R10, PT, PT, -R10, RZ, RZ ;  /* 0x000000ff0a0a7210 */ /* 0x000fc40007ffe1ff */
[-C--:B------:R-:W-:Y:S02]  /*34d0*/  SHF.R.U32.HI R12, RZ, R15.reuse, R12 ;  /* 0x0000000fff0c7219 */ /* 0x080fe4000001160c */
[----:B------:R-:W-:Y:S02]  /*34e0*/  LOP3.LUT P1, RZ, R10, R15, R9, 0xf8, !PT ;  /* 0x0000000f0aff7212 */ /* 0x000fe4000782f809 */
[C---:B------:R-:W-:Y:S02]  /*34f0*/  LOP3.LUT P0, RZ, R12.reuse, 0x1, RZ, 0xc0, !PT ;  /* 0x000000010cff7812 */ /* 0x040fe4000780c0ff */
[----:B------:R-:W-:Y:S02]  /*3500*/  LOP3.LUT P2, RZ, R12, 0x2, RZ, 0xc0, !PT ;  /* 0x000000020cff7812 */ /* 0x000fe4000784c0ff */
[----:B------:R-:W-:Y:S02]  /*3510*/  IADD3 R10, PT, PT, R13, -0xfc, RZ ;  /* 0xffffff040d0a7810 */ /* 0x000fe40007ffe0ff */
[----:B------:R-:W-:-:S02]  /*3520*/  PLOP3.LUT P0, PT, P0, P1, P2, 0xe0, 0x0 ;  /* 0x000000000000781c */ /* 0x000fc40000703c20 */
[----:B------:R-:W-:Y:S02]  /*3530*/  LOP3.LUT P1, RZ, R6, 0x7fffff, RZ, 0xc0, !PT ;  /* 0x007fffff06ff7812 */ /* 0x000fe4000782c0ff */
[----:B------:R-:W-:Y:S02]  /*3540*/  SEL R7, RZ, 0x1, !P0 ;  /* 0x00000001ff077807 */ /* 0x000fe40004000000 */
[----:B------:R-:W-:Y:S02]  /*3550*/  SHF.R.U32.HI R9, RZ, R10, R9 ;  /* 0x0000000aff097219 */ /* 0x000fe40000011609 */
[----:B------:R-:W-:-:S04]  /*3560*/  IADD3 R7, PT, PT, -R7, RZ, RZ ;  /* 0x000000ff07077210 */ /* 0x000fc80007ffe1ff */
[----:B------:R-:W-:-:S13]  /*3570*/  ISETP.GE.AND P0, PT, R7, RZ, PT ;  /* 0x000000ff0700720c */ /* 0x000fda0003f06270 */
[----:B------:R-:W-:-:S04]  /*3580*/  @!P0 IADD3 R9, PT, PT, R9, 0x1, RZ ;  /* 0x0000000109098810 */ /* 0x000fc80007ffe0ff */
[----:B------:R-:W-:-:S04]  /*3590*/  @!P1 SHF.L.U32 R9, R9, 0x1, RZ ;  /* 0x0000000109099819 */ /* 0x000fc800000006ff */
[----:B------:R-:W-:Y:S01]  /*35a0*/  LOP3.LUT R9, R9, 0x80000000, R6, 0xf8, !PT ;  /* 0x8000000009097812 */ /* 0x000fe200078ef806 */
[----:B------:R-:W-:Y:S06]  /*35b0*/  BRA `(.L_x_51) ;  /* 0x0000000000047947 */ /* 0x000fec0003800000 */
.L_x_52:
[----:B------:R0:W1:Y:S02]  /*35c0*/  MUFU.RCP R9, R6 ;  /* 0x0000000600097308 */ /* 0x0000640000001000 */
.L_x_51:
[----:B------:R-:W-:Y:S05]  /*35d0*/  BSYNC.RECONVERGENT B1 ;  /* 0x0000000000017941 */ /* 0x000fea0003800200 */
.L_x_49:
[----:B-1----:R-:W-:Y:S01]  /*35e0*/  MOV R27, R9 ;  /* 0x00000009001b7202 */ /* 0x002fe20000000f00 */
[----:B------:R-:W-:-:S04]  /*35f0*/  HFMA2 R9, -RZ, RZ, 0, 0 ;  /* 0x00000000ff097431 */ /* 0x000fc800000001ff */
[----:B0-----:R-:W-:Y:S05]  /*3600*/  RET.REL.NODEC R8 `(_Z16TVdenoise3d_fastPfPKf) ;  /* 0xffffffc8087c7950 */ /* 0x001fea0003c3ffff */
        .weak           $__internal_1_$__cuda_sm20_sqrt_rn_f32_slowpath
        .type           $__internal_1_$__cuda_sm20_sqrt_rn_f32_slowpath,@function
        .size           $__internal_1_$__cuda_sm20_sqrt_rn_f32_slowpath,($__internal_2_$__cuda_sm3x_div_rn_noftz_f32_slowpath - $__internal_1_$__cuda_sm20_sqrt_rn_f32_slowpath)
$__internal_1_$__cuda_sm20_sqrt_rn_f32_slowpath:
[----:B------:R-:W-:-:S13]  /*3610*/  LOP3.LUT P0, RZ, R12, 0x7fffffff, RZ, 0xc0, !PT ;  /* 0x7fffffff0cff7812 */ /* 0x000fda000780c0ff */
[----:B------:R-:W-:Y:S01]  /*3620*/  @!P0 MOV R4, R12 ;  /* 0x0000000c00048202 */ /* 0x000fe20000000f00 */
[----:B------:R-:W-:Y:S06]  /*3630*/  @!P0 BRA `(.L_x_53) ;  /* 0x0000000000408947 */ /* 0x000fec0003800000 */
[----:B------:R-:W-:-:S13]  /*3640*/  FSETP.GEU.FTZ.AND P0, PT, R12, RZ, PT ;  /* 0x000000ff0c00720b */ /* 0x000fda0003f1e000 */
[----:B------:R-:W-:Y:S01]  /*3650*/  @!P0 MOV R4, 0x7fffffff ;  /* 0x7fffffff00048802 */ /* 0x000fe20000000f00 */
[----:B------:R-:W-:Y:S06]  /*3660*/  @!P0 BRA `(.L_x_53) ;  /* 0x0000000000348947 */ /* 0x000fec0003800000 */
[----:B------:R-:W-:-:S13]  /*3670*/  FSETP.GTU.FTZ.AND P0, PT, |R12|, +INF , PT ;  /* 0x7f8000000c00780b */ /* 0x000fda0003f1c200 */
[----:B------:R-:W-:Y:S01]  /*3680*/  @P0 FADD.FTZ R4, R12, 1 ;  /* 0x3f8000000c040421 */ /* 0x000fe20000010000 */
[----:B------:R-:W-:Y:S06]  /*3690*/  @P0 BRA `(.L_x_53) ;  /* 0x0000000000280947 */ /* 0x000fec0003800000 */
[----:B------:R-:W-:-:S13]  /*36a0*/  FSETP.NEU.FTZ.AND P0, PT, |R12|, +INF , PT ;  /* 0x7f8000000c00780b */ /* 0x000fda0003f1d200 */
[----:B------:R-:W-:-:S04]  /*36b0*/  @P0 FFMA R8, R12, 1.84467440737095516160e+19, RZ ;  /* 0x5f8000000c080823 */ /* 0x000fc800000000ff */
[----:B------:R-:W0:Y:S02]  /*36c0*/  @P0 MUFU.RSQ R9, R8 ;  /* 0x0000000800090308 */ /* 0x000e240000001400 */
[----:B0-----:R-:W-:Y:S01]  /*36d0*/  @P0 FMUL.FTZ R11, R8, R9 ;  /* 0x00000009080b0220 */ /* 0x001fe20000410000 */
[----:B------:R-:W-:-:S03]  /*36e0*/  @P0 FMUL.FTZ R9, R9, 0.5 ;  /* 0x3f00000009090820 */ /* 0x000fc60000410000 */
[----:B------:R-:W-:-:S04]  /*36f0*/  @P0 FADD.FTZ R4, -R11, -RZ ;  /* 0x800000ff0b040221 */ /* 0x000fc80000010100 */
[----:B------:R-:W-:Y:S01]  /*3700*/  @P0 FFMA R10, R11, R4, R8 ;  /* 0x000000040b0a0223 */ /* 0x000fe20000000008 */
[----:B------:R-:W-:-:S03]  /*3710*/  @!P0 MOV R4, R12 ;  /* 0x0000000c00048202 */ /* 0x000fc60000000f00 */
[----:B------:R-:W-:-:S04]  /*3720*/  @P0 FFMA R9, R10, R9, R11 ;  /* 0x000000090a090223 */ /* 0x000fc8000000000b */
[----:B------:R-:W-:-:S07]  /*3730*/  @P0 FMUL.FTZ R4, R9, 2.3283064365386962891e-10 ;  /* 0x2f80000009040820 */ /* 0x000fce0000410000 */
.L_x_53:
[----:B------:R-:W-:Y:S01]  /*3740*/  HFMA2 R9, -RZ, RZ, 0, 0 ;  /* 0x00000000ff097431 */ /* 0x000fe200000001ff */
[----:B------:R-:W-:-:S04]  /*3750*/  MOV R8, R13 ;  /* 0x0000000d00087202 */ /* 0x000fc80000000f00 */
[----:B------:R-:W-:Y:S05]  /*3760*/  RET.REL.NODEC R8 `(_Z16TVdenoise3d_fastPfPKf) ;  /* 0xffffffc808247950 */ /* 0x000fea0003c3ffff */
        .weak           $__internal_2_$__cuda_sm3x_div_rn_noftz_f32_slowpath
        .type           $__internal_2_$__cuda_sm3x_div_rn_noftz_f32_slowpath,@function
        .size           $__internal_2_$__cuda_sm3x_div_rn_noftz_f32_slowpath,(.L_x_304 - $__internal_2_$__cuda_sm3x_div_rn_noftz_f32_slowpath)
$__internal_2_$__cuda_sm3x_div_rn_noftz_f32_slowpath:
[----:B------:R-:W-:Y:S01]  /*3770*/  SHF.R.U32.HI R9, RZ, 0x17, R8 ;  /* 0x00000017ff097819 */ /* 0x000fe20000011608 */
[----:B------:R-:W-:Y:S01]  /*3780*/  BSSY.RECONVERGENT B0, `(.L_x_54) ;  /* 0x0000063000007945 */ /* 0x000fe20003800200 */
[----:B------:R-:W-:Y:S02]  /*3790*/  SHF.R.U32.HI R14, RZ, 0x17, R27 ;  /* 0x00000017ff0e7819 */ /* 0x000fe4000001161b */
[----:B------:R-:W-:Y:S02]  /*37a0*/  LOP3.LUT R9, R9, 0xff, RZ, 0xc0, !PT ;  /* 0x000000ff09097812 */ /* 0x000fe400078ec0ff */
[----:B------:R-:W-:Y:S02]  /*37b0*/  LOP3.LUT R14, R14, 0xff, RZ, 0xc0, !PT ;  /* 0x000000ff0e0e7812 */ /* 0x000fe400078ec0ff */
[----:B------:R-:W-:Y:S02]  /*37c0*/  IADD3 R15, PT, PT, R9, -0x1, RZ ;  /* 0xffffffff090f7810 */ /* 0x000fe40007ffe0ff */
[----:B------:R-:W-:-:S02]  /*37d0*/  IADD3 R13, PT, PT, R14, -0x1, RZ ;  /* 0xffffffff0e0d7810 */ /* 0x000fc40007ffe0ff */
[----:B------:R-:W-:-:S04]  /*37e0*/  ISETP.GT.U32.AND P0, PT, R15, 0xfd, PT ;  /* 0x000000fd0f00780c */ /* 0x000fc80003f04070 */
[----:B------:R-:W-:-:S13]  /*37f0*/  ISETP.GT.U32.OR P0, PT, R13, 0xfd, P0 ;  /* 0x000000fd0d00780c */ /* 0x000fda0000704470 */
[----:B------:R-:W-:Y:S01]  /*3800*/  @!P0 MOV R13, RZ ;  /* 0x000000ff000d8202 */ /* 0x000fe20000000f00 */
[----:B------:R-:W-:Y:S06]  /*3810*/  @!P0 BRA `(.L_x_55) ;  /* 0x0000000000608947 */ /* 0x000fec0003800000 */
[----:B------:R-:W-:Y:S02]  /*3820*/  FSETP.GTU.FTZ.AND P0, PT, |R27|, +INF , PT ;  /* 0x7f8000001b00780b */ /* 0x000fe40003f1c200 */
[----:B------:R-:W-:-:S04]  /*3830*/  FSETP.GTU.FTZ.AND P1, PT, |R8|, +INF , PT ;  /* 0x7f8000000800780b */ /* 0x000fc80003f3c200 */
[----:B------:R-:W-:-:S13]  /*3840*/  PLOP3.LUT P0, PT, P0, P1, PT, 0xf8, 0x8f ;  /* 0x00000000008f781c */ /* 0x000fda0000703f70 */
[----:B------:R-:W-:Y:S05]  /*3850*/  @P0 BRA `(.L_x_56) ;  /* 0x0000000400500947 */ /* 0x000fea0003800000 */
[----:B------:R-:W-:-:S13]  /*3860*/  LOP3.LUT P0, RZ, R8, 0x7fffffff, R27, 0xc8, !PT ;  /* 0x7fffffff08ff7812 */ /* 0x000fda000780c81b */
[----:B------:R-:W-:Y:S05]  /*3870*/  @!P0 BRA `(.L_x_57) ;  /* 0x0000000400408947 */ /* 0x000fea0003800000 */
[C---:B------:R-:W-:Y:S02]  /*3880*/  FSETP.NEU.FTZ.AND P1, PT, |R27|.reuse, +INF , PT ;  /* 0x7f8000001b00780b */ /* 0x040fe40003f3d200 */
[----:B------:R-:W-:Y:S02]  /*3890*/  FSETP.NEU.FTZ.AND P2, PT, |R8|, +INF , PT ;  /* 0x7f8000000800780b */ /* 0x000fe40003f5d200 */
[----:B------:R-:W-:-:S11]  /*38a0*/  FSETP.NEU.FTZ.AND P0, PT, |R27|, +INF , PT ;  /* 0x7f8000001b00780b */ /* 0x000fd60003f1d200 */
[----:B------:R-:W-:Y:S05]  /*38b0*/  @!P2 BRA !P1, `(.L_x_57) ;  /* 0x000000040030a947 */ /* 0x000fea0004800000 */
[----:B------:R-:W-:-:S04]  /*38c0*/  LOP3.LUT P1, RZ, R27, 0x7fffffff, RZ, 0xc0, !PT ;  /* 0x7fffffff1bff7812 */ /* 0x000fc8000782c0ff */
[----:B------:R-:W-:-:S13]  /*38d0*/  PLOP3.LUT P1, PT, P2, P1, PT, 0x2f, 0xf2 ;  /* 0x0000000000f2781c */ /* 0x000fda0001722577 */
[----:B------:R-:W-:Y:S05]  /*38e0*/  @P1 BRA `(.L_x_58) ;  /* 0x00000004001c1947 */ /* 0x000fea0003800000 */
[----:B------:R-:W-:-:S04]  /*38f0*/  LOP3.LUT P1, RZ, R8, 0x7fffffff, RZ, 0xc0, !PT ;  /* 0x7fffffff08ff7812 */ /* 0x000fc8000782c0ff */
[----:B------:R-:W-:-:S13]  /*3900*/  PLOP3.LUT P0, PT, P0, P1, PT, 0x2f, 0xf2 ;  /* 0x0000000000f2781c */ /* 0x000fda0000702577 */
[----:B------:R-:W-:Y:S05]  /*3910*/  @P0 BRA `(.L_x_59) ;  /* 0x0000000400040947 */ /* 0x000fea0003800000 */
[----:B------:R-:W-:Y:S02]  /*3920*/  IADD3 R13, PT, PT, R14, -0x1, RZ ;  /* 0xffffffff0e0d7810 */ /* 0x000fe40007ffe0ff */
[----:B------:R-:W-:Y:S02]  /*3930*/  ISETP.GE.AND P1, PT, R15, RZ, PT ;  /* 0x000000ff0f00720c */ /* 0x000fe40003f26270 */
[----:B------:R-:W-:-:S11]  /*3940*/  ISETP.GE.AND P0, PT, R13, RZ, PT ;  /* 0x000000ff0d00720c */ /* 0x000fd60003f06270 */
[----:B------:R-:W-:Y:S02]  /*3950*/  @!P1 FFMA R8, R8, 1.84467440737095516160e+19, RZ ;  /* 0x5f80000008089823 */ /* 0x000fe400000000ff */
[----:B------:R-:W-:Y:S01]  /*3960*/  @P0 MOV R13, RZ ;  /* 0x000000ff000d0202 */ /* 0x000fe20000000f00 */
[----:B------:R-:W-:Y:S01]  /*3970*/  @!P0 FFMA R27, R27, 1.84467440737095516160e+19, RZ ;  /* 0x5f8000001b1b8823 */ /* 0x000fe200000000ff */
[----:B------:R-:W-:-:S04]  /*3980*/  @!P0 MOV R13, 0xffffffc0 ;  /* 0xffffffc0000d8802 */ /* 0x000fc80000000f00 */
[----:B------:R-:W-:-:S07]  /*3990*/  @!P1 IADD3 R13, PT, PT, R13, 0x40, RZ ;  /* 0x000000400d0d9810 */ /* 0x000fce0007ffe0ff */
.L_x_55:
[----:B------:R-:W-:Y:S01]  /*39a0*/  LEA R15, R9, 0xc0800000, 0x17 ;  /* 0xc0800000090f7811 */ /* 0x000fe200078eb8ff */
[----:B------:R-:W-:Y:S01]  /*39b0*/  BSSY.RECONVERGENT B1, `(.L_x_60) ;  /* 0x0000036000017945 */ /* 0x000fe20003800200 */
[----:B------:R-:W-:Y:S02]  /*39c0*/  IADD3 R14, PT, PT, R14, -0x7f, RZ ;  /* 0xffffff810e0e7810 */ /* 0x000fe40007ffe0ff */
[----:B------:R-:W-:-:S03]  /*39d0*/  IADD3 R28, PT, PT, -R15, R8, RZ ;  /* 0x000000080f1c7210 */ /* 0x000fc60007ffe1ff */
[----:B------:R-:W-:Y:S01]  /*39e0*/  IMAD R8, R14, -0x800000, R27 ;  /* 0xff8000000e087824 */ /* 0x000fe200078e021b */
[----:B------:R-:W0:Y:S01]  /*39f0*/  MUFU.RCP R24, R28 ;  /* 0x0000001c00187308 */ /* 0x000e220000001000 */
[----:B------:R-:W-:Y:S01]  /*3a00*/  FADD.FTZ R25, -R28, -RZ ;  /* 0x800000ff1c197221 */ /* 0x000fe20000010100 */
[----:B------:R-:W-:-:S04]  /*3a10*/  IADD3 R14, PT, PT, R14, 0x7f, -R9 ;  /* 0x0000007f0e0e7810 */ /* 0x000fc80007ffe809 */
[----:B------:R-:W-:Y:S01]  /*3a20*/  IADD3 R13, PT, PT, R14, R13, RZ ;  /* 0x0000000d0e0d7210 */ /* 0x000fe20007ffe0ff */
[----:B0-----:R-:W-:-:S04]  /*3a30*/  FFMA R15, R24, R25, 1 ;  /* 0x3f800000180f7423 */ /* 0x001fc80000000019 */
[----:B------:R-:W-:-:S04]  /*3a40*/  FFMA R15, R24, R15, R24 ;  /* 0x0000000f180f7223 */ /* 0x000fc80000000018 */
[----:B------:R-:W-:-:S04]  /*3a50*/  FFMA R24, R8, R15, RZ ;  /* 0x0000000f08187223 */ /* 0x000fc800000000ff */
[----:B------:R-:W-:-:S04]  /*3a60*/  FFMA R26, R25, R24, R8 ;  /* 0x00000018191a7223 */ /* 0x000fc80000000008 */
[----:B------:R-:W-:-:S04]  /*3a70*/  FFMA R26, R15, R26, R24 ;  /* 0x0000001a0f1a7223 */ /* 0x000fc80000000018 */
[----:B------:R-:W-:-:S04]  /*3a80*/  FFMA R25, R25, R26, R8 ;  /* 0x0000001a19197223 */ /* 0x000fc80000000008 */
[----:B------:R-:W-:-:S05]  /*3a90*/  FFMA R8, R15, R25, R26 ;  /* 0x000000190f087223 */ /* 0x000fca000000001a */
[----:B------:R-:W-:-:S04]  /*3aa0*/  SHF.R.U32.HI R9, RZ, 0x17, R8 ;  /* 0x00000017ff097819 */ /* 0x000fc80000011608 */
[----:B------:R-:W-:-:S04]  /*3ab0*/  LOP3.LUT R14, R9, 0xff, RZ, 0xc0, !PT ;  /* 0x000000ff090e7812 */ /* 0x000fc800078ec0ff */
[----:B------:R-:W-:-:S04]  /*3ac0*/  IADD3 R9, PT, PT, R14, R13, RZ ;  /* 0x0000000d0e097210 */ /* 0x000fc80007ffe0ff */
[----:B------:R-:W-:-:S04]  /*3ad0*/  IADD3 R14, PT, PT, R9, -0x1, RZ ;  /* 0xffffffff090e7810 */ /* 0x000fc80007ffe0ff */
[----:B------:R-:W-:-:S13]  /*3ae0*/  ISETP.GE.U32.AND P0, PT, R14, 0xfe, PT ;  /* 0x000000fe0e00780c */ /* 0x000fda0003f06070 */
[----:B------:R-:W-:Y:S05]  /*3af0*/  @!P0 BRA `(.L_x_61) ;  /* 0x0000000000808947 */ /* 0x000fea0003800000 */
[----:B------:R-:W-:-:S13]  /*3b00*/  ISETP.GT.AND P0, PT, R9, 0xfe, PT ;  /* 0x000000fe0900780c */ /* 0x000fda0003f04270 */
[----:B------:R-:W-:Y:S05]  /*3b10*/  @P0 BRA `(.L_x_62) ;  /* 0x00000000006c0947 */ /* 0x000fea0003800000 */
[----:B------:R-:W-:-:S13]  /*3b20*/  ISETP.GE.AND P0, PT, R9, 0x1, PT ;  /* 0x000000010900780c */ /* 0x000fda0003f06270 */
[----:B------:R-:W-:Y:S05]  /*3b30*/  @P0 BRA `(.L_x_63) ;  /* 0x0000000000740947 */ /* 0x000fea0003800000 */
[----:B------:R-:W-:Y:S02]  /*3b40*/  ISETP.GE.AND P0, PT, R9, -0x18, PT ;  /* 0xffffffe80900780c */ /* 0x000fe40003f06270 */
[----:B------:R-:W-:-:S11]  /*3b50*/  LOP3.LUT R8, R8, 0x80000000, RZ, 0xc0, !PT ;  /* 0x8000000008087812 */ /* 0x000fd600078ec0ff */
[----:B------:R-:W-:Y:S05]  /*3b60*/  @!P0 BRA `(.L_x_63) ;  /* 0x0000000000688947 */ /* 0x000fea0003800000 */
[CCC-:B------:R-:W-:Y:S01]  /*3b70*/  FFMA.RZ R13, R15.reuse, R25.reuse, R26.reuse ;  /* 0x000000190f0d7223 */ /* 0x1c0fe2000000c01a */
[CCC-:B------:R-:W-:Y:S01]  /*3b80*/  FFMA.RP R14, R15.reuse, R25.reuse, R26.reuse ;  /* 0x000000190f0e7223 */ /* 0x1c0fe2000000801a */
[----:B------:R-:W-:Y:S01]  /*3b90*/  FFMA.RM R25, R15, R25, R26 ;  /* 0x000000190f197223 */ /* 0x000fe2000000401a */
[----:B------:R-:W-:Y:S02]  /*3ba0*/  IADD3 R15, PT, PT, R9, 0x20, RZ ;  /* 0x00000020090f7810 */ /* 0x000fe40007ffe0ff */
[----:B------:R-:W-:Y:S02]  /*3bb0*/  LOP3.LUT R13, R13, 0x7fffff, RZ, 0xc0, !PT ;  /* 0x007fffff0d0d7812 */ /* 0x000fe400078ec0ff */
[----:B------:R-:W-:Y:S02]  /*3bc0*/  ISETP.NE.AND P2, PT, R9, RZ, PT ;  /* 0x000000ff0900720c */ /* 0x000fe40003f45270 */
[----:B------:R-:W-:Y:S02]  /*3bd0*/  LOP3.LUT R24, R13, 0x800000, RZ, 0xfc, !PT ;  /* 0x008000000d187812 */ /* 0x000fe400078efcff */
[----:B------:R-:W-:-:S02]  /*3be0*/  ISETP.NE.AND P1, PT, R9, RZ, PT ;  /* 0x000000ff0900720c */ /* 0x000fc40003f25270 */
[----:B------:R-:W-:Y:S02]  /*3bf0*/  IADD3 R9, PT, PT, -R9, RZ, RZ ;  /* 0x000000ff09097210 */ /* 0x000fe40007ffe1ff */
[----:B------:R-:W-:Y:S02]  /*3c00*/  SHF.L.U32 R15, R24, R15, RZ ;  /* 0x0000000f180f7219 */ /* 0x000fe400000006ff */
[----:B------:R-:W-:Y:S02]  /*3c10*/  FSETP.NEU.FTZ.AND P0, PT, R14, R25, PT ;  /* 0x000000190e00720b */ /* 0x000fe40003f1d000 */
[----:B------:R-:W-:Y:S02]  /*3c20*/  SEL R9, R9, RZ, P2 ;  /* 0x000000ff09097207 */ /* 0x000fe40001000000 */
[----:B------:R-:W-:Y:S02]  /*3c30*/  ISETP.NE.AND P1, PT, R15, RZ, P1 ;  /* 0x000000ff0f00720c */ /* 0x000fe40000f25270 */
[----:B------:R-:W-:-:S02]  /*3c40*/  SHF.R.U32.HI R24, RZ, R9, R24 ;  /* 0x00000009ff187219 */ /* 0x000fc40000011618 */
[----:B------:R-:W-:Y:S02]  /*3c50*/  PLOP3.LUT P0, PT, P0, P1, PT, 0xf8, 0x8f ;  /* 0x00000000008f781c */ /* 0x000fe40000703f70 */
[----:B------:R-:W-:Y:S02]  /*3c60*/  SHF.R.U32.HI R13, RZ, 0x1, R24 ;  /* 0x00000001ff0d7819 */ /* 0x000fe40000011618 */
[----:B------:R-:W-:-:S04]  /*3c70*/  SEL R14, RZ, 0x1, !P0 ;  /* 0x00000001ff0e7807 */ /* 0x000fc80004000000 */
[----:B------:R-:W-:-:S04]  /*3c80*/  LOP3.LUT R9, R14, 0x1, R13, 0xf8, !PT ;  /* 0x000000010e097812 */ /* 0x000fc800078ef80d */
[----:B------:R-:W-:-:S04]  /*3c90*/  LOP3.LUT R24, R9, R24, RZ, 0xc0, !PT ;  /* 0x0000001809187212 */ /* 0x000fc800078ec0ff */
[----:B------:R-:W-:-:S04]  /*3ca0*/  IADD3 R13, PT, PT, R13, R24, RZ ;  /* 0x000000180d0d7210 */ /* 0x000fc80007ffe0ff */
[----:B------:R-:W-:Y:S01]  /*3cb0*/  LOP3.LUT R8, R13, R8, RZ, 0xfc, !PT ;  /* 0x000000080d087212 */ /* 0x000fe200078efcff */
[----:B------:R-:W-:Y:S06]  /*3cc0*/  BRA `(.L_x_63) ;  /* 0x0000000000107947 */ /* 0x000fec0003800000 */
.L_x_62:
[----:B------:R-:W-:-:S04]  /*3cd0*/  LOP3.LUT R8, R8, 0x80000000, RZ, 0xc0, !PT ;  /* 0x8000000008087812 */ /* 0x000fc800078ec0ff */
[----:B------:R-:W-:Y:S01]  /*3ce0*/  LOP3.LUT R8, R8, 0x7f800000, RZ, 0xfc, !PT ;  /* 0x7f80000008087812 */ /* 0x000fe200078efcff */
[----:B------:R-:W-:Y:S06]  /*3cf0*/  BRA `(.L_x_63) ;  /* 0x0000000000047947 */ /* 0x000fec0003800000 */
.L_x_61:
[----:B------:R-:W-:-:S07]  /*3d00*/  LEA R8, R13, R8, 0x17 ;  /* 0x000000080d087211 */ /* 0x000fce00078eb8ff */
.L_x_63:
[----:B------:R-:W-:Y:S05]  /*3d10*/  BSYNC.RECONVERGENT B1 ;  /* 0x0000000000017941 */ /* 0x000fea0003800200 */
.L_x_60:
[----:B------:R-:W-:Y:S05]  /*3d20*/  BRA `(.L_x_64) ;  /* 0x0000000000207947 */ /* 0x000fea0003800000 */
.L_x_59:
[----:B------:R-:W-:-:S04]  /*3d30*/  LOP3.LUT R8, R8, 0x80000000, R27, 0x48, !PT ;  /* 0x8000000008087812 */ /* 0x000fc800078e481b */
[----:B------:R-:W-:Y:S01]  /*3d40*/  LOP3.LUT R8, R8, 0x7f800000, RZ, 0xfc, !PT ;  /* 0x7f80000008087812 */ /* 0x000fe200078efcff */
[----:B------:R-:W-:Y:S06]  /*3d50*/  BRA `(.L_x_64) ;  /* 0x0000000000147947 */ /* 0x000fec0003800000 */
.L_x_58:
[----:B------:R-:W-:Y:S01]  /*3d60*/  LOP3.LUT R8, R8, 0x80000000, R27, 0x48, !PT ;  /* 0x8000000008087812 */ /* 0x000fe200078e481b */
[----:B------:R-:W-:Y:S06]  /*3d70*/  BRA `(.L_x_64) ;  /* 0x00000000000c7947 */ /* 0x000fec0003800000 */
.L_x_57:
[----:B------:R-:W0:Y:S01]  /*3d80*/  MUFU.RSQ R8, -QNAN ;  /* 0xffc0000000087908 */ /* 0x000e220000001400 */
[----:B------:R-:W-:Y:S05]  /*3d90*/  BRA `(.L_x_64) ;  /* 0x0000000000047947 */ /* 0x000fea0003800000 */
.L_x_56:
[----:B------:R-:W-:-:S07]  /*3da0*/  FADD.FTZ R8, R27, R8 ;  /* 0x000000081b087221 */ /* 0x000fce0000010000 */
.L_x_64:
[----:B------:R-:W-:Y:S05]  /*3db0*/  BSYNC.RECONVERGENT B0 ;  /* 0x0000000000007941 */ /* 0x000fea0003800200 */
.L_x_54:
[----:B------:R-:W-:-:S04]  /*3dc0*/  HFMA2 R13, -RZ, RZ, 0, 0 ;  /* 0x00000000ff0d7431 */ /* 0x000fc800000001ff */
[----:B0-----:R-:W-:Y:S05]  /*3dd0*/  RET.REL.NODEC R12 `(_Z16TVdenoise3d_fastPfPKf) ;  /* 0xffffffc00c887950 */ /* 0x001fea0003c3ffff */
.L_x_65:
[----:B------:R-:W-:-:S00]  /*3de0*/  BRA `(.L_x_65) ;  /* 0xfffffffc00fc7947 */ /* 0x000fc0000383ffff */
[----:B------:R-:W-:-:S00]  /*3df0*/  NOP ;  /* 0x0000000000007918 */ /* 0x000fc00000000000 */
        /* <DEDUP_REMOVED lines=8> */
.L_x_304:


//--------------------- .text._Z11TVdenoise3dPfPKf --------------------------
	.section	.text._Z11TVdenoise3dPfPKf,"ax",@progbits
	.align	128
        .global         _Z11TVdenoise3dPfPKf
        .type           _Z11TVdenoise3dPfPKf,@function
        .size           _Z11TVdenoise3dPfPKf,(.L_x_307 - _Z11TVdenoise3dPfPKf)
        .other          _Z11TVdenoise3dPfPKf,@"STO_CUDA_ENTRY STV_DEFAULT"
_Z11TVdenoise3dPfPKf:
.text._Z11TVdenoise3dPfPKf:
[----:B------:R-:W0:Y:S01]  /*0000*/  LDC R1, c[0x0][0x37c] ;  /* 0x0000df00ff017b82 */ /* 0x000e220000000800 */
[----:B------:R-:W1:Y:S01]  /*0010*/  S2R R0, SR_CTAID.Z ;  /* 0x0000000000007919 */ /* 0x000e620000002700 */
[----:B------:R-:W1:Y:S01]  /*0020*/  LDCU UR6, c[0x0][0x368] ;  /* 0x00006d00ff0677ac */ /* 0x000e620008000800 */
[----:B------:R-:W-:Y:S01]  /*0030*/  HFMA2 R9, -RZ, RZ, 0, 1.78813934326171875e-07 ;  /* 0x00000003ff097431 */ /* 0x000fe200000001ff */
[----:B0-----:R-:W-:Y:S01]  /*0040*/  IADD3 R1, PT, PT, R1, -0x1e0, RZ ;  /* 0xfffffe2001017810 */ /* 0x001fe20007ffe0ff */
[----:B------:R-:W1:Y:S01]  /*0050*/  S2R R3, SR_TID.Z ;  /* 0x0000000000037919 */ /* 0x000e620000002300 */
[----:B------:R-:W0:Y:S02]  /*0060*/  LDCU.64 UR4, c[0x3][0x38] ;  /* 0x00c00700ff0477ac */ /* 0x000e240008000a00 */
[----:B------:R-:W-:Y:S01]  /*0070*/  R2UR UR11, R1 ;  /* 0x00000000010b72ca */ /* 0x000fe200000e0000 */
[----:B------:R-:W2:Y:S01]  /*0080*/  LDCU.64 UR8, c[0x3][0x10] ;  /* 0x00c00200ff0877ac */ /* 0x000ea20008000a00 */
[----:B0-----:R-:W-:-:S04]  /*0090*/  UIADD3 UR4, UP0, UPT, UR4, -0x1, URZ ;  /* 0xffffffff04047890 */ /* 0x001fc8000ff1e0ff */
[----:B------:R-:W-:Y:S01]  /*00a0*/  UIADD3.X UR5, UPT, UPT, UR5, -0x1, URZ, UP0, !UPT ;  /* 0xffffffff05057890 */ /* 0x000fe200087fe4ff */
[----:B-1----:R-:W-:-:S04]  /*00b0*/  IMAD R0, R0, UR6, R3 ;  /* 0x0000000600007c24 */ /* 0x002fc8000f8e0203 */
[----:B------:R-:W-:-:S05]  /*00c0*/  IMAD R0, R0, R9, 0x1 ;  /* 0x0000000100007424 */ /* 0x000fca00078e0209 */
[----:B--2---:R-:W-:-:S04]  /*00d0*/  IADD3 R5, P0, PT, R0, UR8, RZ ;  /* 0x0000000800057c10 */ /* 0x004fc8000ff1e0ff */
        /* <DEDUP_REMOVED lines=19> */
[----:B------:R-:W1:Y:S01]  /*0210*/  S2UR UR8, SR_CTAID.X ;  /* 0x00000000000879c3 */ /* 0x000e620000002500 */
[----:B------:R-:W1:Y:S01]  /*0220*/  LDCU UR4, c[0x0][0x360] ;  /* 0x00006c00ff0477ac */ /* 0x000e620008000800 */
[----:B------:R-:W2:Y:S01]  /*0230*/  LDCU.64 UR14, c[0x3][0x28] ;  /* 0x00c00500ff0e77ac */ /* 0x000ea20008000a00 */
[----:B------:R-:W3:Y:S01]  /*0240*/  LDCU.64 UR6, c[0x3][URZ] ;  /* 0x00c00000ff0677ac */ /* 0x000ee20008000a00 */
[----:B-1----:R-:W-:Y:S02]  /*0250*/  UIMAD UR8, UR8, UR4, URZ ;  /* 0x00000004080872a4 */ /* 0x002fe4000f8e02ff */
[----:B--2---:R-:W-:-:S04]  /*0260*/  UIADD3 UR4, UP0, UPT, UR14, -0x1, URZ ;  /* 0xffffffff0e047890 */ /* 0x004fc8000ff1e0ff */
[----:B------:R-:W-:Y:S01]  /*0270*/  UIADD3.X UR5, UPT, UPT, UR15, -0x1, URZ, UP0, !UPT ;  /* 0xffffffff0f057890 */ /* 0x000fe200087fe4ff */
[----:B0-----:R-:W-:-:S05]  /*0280*/  IADD3 R0, PT, PT, R8, UR8, RZ ;  /* 0x0000000808007c10 */ /* 0x001fca000fffe0ff */
[----:B------:R-:W-:-:S05]  /*0290*/  IMAD R0, R0, R9, 0x1 ;  /* 0x0000000100007424 */ /* 0x000fca00078e0209 */
[----:B---3--:R-:W-:-:S04]  /*02a0*/  IADD3 R73, P0, PT, R0, UR6, RZ ;  /* 0x0000000600497c10 */ /* 0x008fc8000ff1e0ff */
        /* <DEDUP_REMOVED lines=8> */
[----:B------:R-:W-:-:S03]  /*0330*/  IMAD.WIDE.U32 R4, R6, UR14, RZ ;  /* 0x0000000e06047c25 */ /* 0x000fc6000f8e00ff */
[----:B------:R-:W-:-:S05]  /*0340*/  IADD3 R9, PT, PT, R7, R9, RZ ;  /* 0x0000000907097210 */ /* 0x000fca0007ffe0ff */
[----:B------:R-:W-:-:S04]  /*0350*/  IMAD R3, R9, UR14, RZ ;  /* 0x0000000e09037c24 */ /* 0x000fc8000f8e02ff */
[----:B------:R-:W-:Y:S01]  /*0360*/  IMAD R3, R6, UR15, R3 ;  /* 0x0000000f06037c24 */ /* 0x000fe2000f8e0203 */
[----:B0-----:R-:W-:-:S04]  /*0370*/  IADD3 R0, PT, PT, R10, 0x1800000, RZ ;  /* 0x018000000a007810 */ /* 0x001fc80007ffe0ff */
[----:B------:R-:W-:Y:S02]  /*0380*/  IADD3 R71, PT, PT, R5, R3, RZ ;  /* 0x0000000305477210 */ /* 0x000fe40007ffe0ff */
[----:B------:R-:W-:-:S04]  /*0390*/  LOP3.LUT R0, R0, 0x7f800000, RZ, 0xc0, !PT ;  /* 0x7f80000000007812 */ /* 0x000fc800078ec0ff */
[----:B------:R-:W-:-:S13]  /*03a0*/  ISETP.GT.U32.AND P0, PT, R0, 0x1ffffff, PT ;  /* 0x01ffffff0000780c */ /* 0x000fda0003f04070 */
[----:B------:R-:W-:Y:S05]  /*03b0*/  @P0 BRA `(.L_x_66) ;  /* 0x0000000000180947 */ /* 0x000fea0003800000 */
[----:B------:R-:W0:Y:S01]  /*03c0*/  LDCU UR4, c[0x3][0x20] ;  /* 0x00c00400ff0477ac */ /* 0x000e220008000800 */
[----:B------:R-:W-:Y:S02]  /*03d0*/  MOV R75, 0x400 ;  /* 0x00000400004b7802 */ /* 0x000fe40000000f00 */
[----:B0-----:R-:W-:-:S07]  /*03e0*/  MOV R2, UR4 ;  /* 0x0000000400027c02 */ /* 0x001fce0008000f00 */
[----:B------:R-:W-:Y:S05]  /*03f0*/  CALL.REL.NOINC `($__internal_3_$__cuda_sm20_rcp_rn_f32_slowpath) ;  /* 0x0000006000e87944 */ /* 0x000fea0003c00000 */
[----:B------:R-:W-:Y:S01]  /*0400*/  MOV R11, R0 ;  /* 0x00000000000b7202 */ /* 0x000fe20000000f00 */
[----:B------:R-:W-:Y:S06]  /*0410*/  BRA `(.L_x_67) ;  /* 0x0000000000107947 */ /* 0x000fec0003800000 */
.L_x_66:
[----:B------:R-:W0:Y:S02]  /*0420*/  MUFU.RCP R11, R10 ;  /* 0x0000000a000b7308 */ /* 0x000e240000001000 */
[----:B0-----:R-:W-:-:S04]  /*0430*/  FFMA R0, R11, R10, -1 ;  /* 0xbf8000000b007423 */ /* 0x001fc8000000000a */
[----:B------:R-:W-:-:S04]  /*0440*/  FADD.FTZ R0, -R0, -RZ ;  /* 0x800000ff00007221 */ /* 0x000fc80000010100 */
[----:B------:R-:W-:-:S07]  /*0450*/  FFMA R11, R11, R0, R11 ;  /* 0x000000000b0b7223 */ /* 0x000fce000000000b */
.L_x_67:
        /* <DEDUP_REMOVED lines=11> */
.L_x_68:
[----:B------:R-:W0:Y:S02]  /*0510*/  MUFU.RCP R13, R2 ;  /* 0x00000002000d7308 */ /* 0x000e240000001000 */
[----:B0-----:R-:W-:-:S04]  /*0520*/  FFMA R0, R13, R2, -1 ;  /* 0xbf8000000d007423 */ /* 0x001fc80000000002 */
[----:B------:R-:W-:-:S04]  /*0530*/  FADD.FTZ R0, -R0, -RZ ;  /* 0x800000ff00007221 */ /* 0x000fc80000010100 */
[----:B------:R-:W-:-:S07]  /*0540*/  FFMA R13, R13, R0, R13 ;  /* 0x000000000d0d7223 */ /* 0x000fce000000000d */
.L_x_69:
        /* <DEDUP_REMOVED lines=11> */
.L_x_70:
[----:B------:R-:W0:Y:S02]  /*0600*/  MUFU.RCP R3, R2 ;  /* 0x0000000200037308 */ /* 0x000e240000001000 */
[----:B0-----:R-:W-:-:S04]  /*0610*/  FFMA R0, R3, R2, -1 ;  /* 0xbf80000003007423 */ /* 0x001fc80000000002 */
[----:B------:R-:W-:-:S04]  /*0620*/  FADD.FTZ R0, -R0, -RZ ;  /* 0x800000ff00007221 */ /* 0x000fc80000010100 */
[----:B------:R-:W-:-:S07]  /*0630*/  FFMA R3, R3, R0, R3 ;  /* 0x0000000003037223 */ /* 0x000fce0000000003 */
.L_x_71:
        /* <DEDUP_REMOVED lines=11> */
[----:B------:R-:W-:Y:S02]  /*06f0*/  MOV R0, R3 ;  /* 0x0000000300007202 */ /* 0x000fe40000000f00 */
[----:B------:R-:W-:Y:S02]  /*0700*/  MOV R25, 0x730 ;  /* 0x0000073000197802 */ /* 0x000fe40000000f00 */
[----:B0-----:R-:W-:-:S07]  /*0710*/  MOV R3, UR4 ;  /* 0x0000000400037c02 */ /* 0x001fce0008000f00 */
[----:B------:R-:W-:Y:S05]  /*0720*/  CALL.REL.NOINC `($__internal_5_$__cuda_sm3x_div_rn_noftz_f32_slowpath) ;  /* 0x0000006400507944 */ /* 0x000fea0003c00000 */
[----:B------:R-:W-:-:S07]  /*0730*/  MOV R38, R3 ;  /* 0x0000000300267202 */ /* 0x000fce0000000f00 */
.L_x_73:
[----:B------:R-:W-:Y:S05]  /*0740*/  BSYNC.RECONVERGENT B0 ;  /* 0x0000000000007941 */ /* 0x000fea0003800200 */
.L_x_72:
        /* <DEDUP_REMOVED lines=16> */
.L_x_75:
[----:B------:R-:W-:Y:S05]  /*0850*/  BSYNC.RECONVERGENT B0 ;  /* 0x0000000000007941 */ /* 0x000fea0003800200 */
.L_x_74:
        /* <DEDUP_REMOVED lines=16> */
.L_x_77:
[----:B------:R-:W-:Y:S05]  /*0960*/  BSYNC.RECONVERGENT B0 ;  /* 0x0000000000007941 */ /* 0x000fea0003800200 */
.L_x_76:
[----:B------:R-:W0:Y:S01]  /*0970*/  LDCU.64 UR18, c[0x3][0x28] ;  /* 0x00c00500ff1277ac */ /* 0x000e220008000a00 */
[----:B------:R-:W-:Y:S01]  /*0980*/  HFMA2 R68, -RZ, RZ, 0, 0 ;  /* 0x00000000ff447431 */ /* 0x000fe200000001ff */
[----:B------:R-:W-:Y:S01]  /*0990*/  CS2R R66, SRZ ;  /* 0x0000000000427805 */ /* 0x000fe2000001ff00 */
[----:B------:R-:W-:Y:S01]  /*09a0*/  HFMA2 R74, -RZ, RZ, 0, 0 ;  /* 0x00000000ff4a7431 */ /* 0x000fe200000001ff */
[----:B------:R-:W0:Y:S01]  /*09b0*/  LDCU.128 UR12, c[0x3][0x30] ;  /* 0x00c00600ff0c77ac */ /* 0x000e220008000c00 */
[----:B------:R-:W-:Y:S02]  /*09c0*/  CS2R R64, SRZ ;  /* 0x0000000000407805 */ /* 0x000fe4000001ff00 */
[----:B------:R-:W-:Y:S02]  /*09d0*/  CS2R R62, SRZ ;  /* 0x00000000003e7805 */ /* 0x000fe4000001ff00 */
[----:B------:R-:W-:Y:S01]  /*09e0*/  CS2R R60, SRZ ;  /* 0x00000000003c7805 */ /* 0x000fe2000001ff00 */
[----:B------:R-:W1:Y:S01]  /*09f0*/  LDCU.64 UR16, c[0x3][0x40] ;  /* 0x00c00800ff1077ac */ /* 0x000e620008000a00 */
[----:B------:R-:W-:-:S02]  /*0a00*/  CS2R R58, SRZ ;  /* 0x00000000003a7805 */ /* 0x000fc4000001ff00 */
[----:B------:R-:W-:Y:S02]  /*0a10*/  CS2R R56, SRZ ;  /* 0x0000000000387805 */ /* 0x000fe4000001ff00 */
[----:B------:R-:W-:Y:S01]  /*0a20*/  CS2R R54, SRZ ;  /* 0x0000000000367805 */ /* 0x000fe2000001ff00 */
[----:B------:R-:W2:Y:S01]  /*0a30*/  LDCU.64 UR20, c[0x0][0x358] ;  /* 0x00006b00ff1477ac */ /* 0x000ea20008000a00 */
[----:B------:R-:W-:Y:S02]  /*0a40*/  CS2R R52, SRZ ;  /* 0x0000000000347805 */ /* 0x000fe4000001ff00 */
[----:B------:R-:W-:Y:S02]  /*0a50*/  CS2R R50, SRZ ;  /* 0x0000000000327805 */ /* 0x000fe4000001ff00 */
[----:B------:R-:W-:Y:S02]  /*0a60*/  CS2R R48, SRZ ;  /* 0x0000000000307805 */ /* 0x000fe4000001ff00 */
[----:B------:R-:W-:-:S02]  /*0a70*/  CS2R R46, SRZ ;  /* 0x00000000002e7805 */ /* 0x000fc4000001ff00 */
[----:B------:R-:W-:Y:S02]  /*0a80*/  CS2R R44, SRZ ;  /* 0x00000000002c7805 */ /* 0x000fe4000001ff00 */
[----:B------:R-:W-:Y:S02]  /*0a90*/  CS2R R42, SRZ ;  /* 0x00000000002a7805 */ /* 0x000fe4000001ff00 */
[----:B------:R-:W-:Y:S02]  /*0aa0*/  CS2R R40, SRZ ;  /* 0x0000000000287805 */ /* 0x000fe4000001ff00 */
[----:B------:R-:W-:Y:S01]  /*0ab0*/  MOV R72, RZ ;  /* 0x000000ff00487202 */ /* 0x000fe20000000f00 */
[----:B0-----:R-:W-:Y:S01]  /*0ac0*/  UIMAD UR6, UR13, UR18, URZ ;  /* 0x000000120d0672a4 */ /* 0x001fe2000f8e02ff */
[----:B------:R-:W-:Y:S01]  /*0ad0*/  MOV R0, RZ ;  /* 0x000000ff00007202 */ /* 0x000fe20000000f00 */
[----:B------:R-:W-:Y:S02]  /*0ae0*/  UIMAD.WIDE.U32 UR4, UR12, UR18, URZ ;  /* 0x000000120c0472a5 */ /* 0x000fe4000f8e00ff */
[----:B------:R-:W-:Y:S01]  /*0af0*/  UIMAD UR6, UR12, UR19, UR6 ;  /* 0x000000130c0672a4 */ /* 0x000fe2000f8e0206 */
[----:B-1----:R-:W-:-:S03]  /*0b00*/  ISETP.NE.U32.AND P0, PT, RZ, UR16, PT ;  /* 0x00000010ff007c0c */ /* 0x002fc6000bf05070 */
[----:B------:R-:W-:Y:S01]  /*0b10*/  UIADD3 UR5, UPT, UPT, UR5, UR6, URZ ;  /* 0x0000000605057290 */ /* 0x000fe2000fffe0ff */
[----:B------:R-:W-:Y:S01]  /*0b20*/  ISETP.NE.AND.EX P0, PT, RZ, UR17, PT, P0 ;  /* 0x00000011ff007c0c */ /* 0x000fe2000bf05300 */
[----:B------:R-:W-:Y:S02]  /*0b30*/  UIMAD.WIDE.U32 UR6, UR4, UR14, URZ ;  /* 0x0000000e040672a5 */ /* 0x000fe4000f8e00ff */
[----:B------:R-:W-:-:S04]  /*0b40*/  UIMAD UR5, UR5, UR14, URZ ;  /* 0x0000000e050572a4 */ /* 0x000fc8000f8e02ff */
[----:B------:R-:W-:-:S04]  /*0b50*/  UIMAD UR5, UR4, UR15, UR5 ;  /* 0x0000000f040572a4 */ /* 0x000fc8000f8e0205 */
[----:B------:R-:W-:Y:S02]  /*0b60*/  UIADD3 UR10, UPT, UPT, UR7, UR5, URZ ;  /* 0x00000005070a7290 */ /* 0x000fe4000fffe0ff */
[----:B--2---:R-:W-:Y:S10]  /*0b70*/  @!P0 BRA `(.L_x_78) ;  /* 0x0000001000408947 */ /* 0x004ff40003800000 */
[----:B------:R-:W0:Y:S01]  /*0b80*/  LDC.64 R76, c[0x0][0x380] ;  /* 0x0000e000ff4c7b82 */ /* 0x000e220000000a00 */
[----:B------:R-:W1:Y:S01]  /*0b90*/  LDCU.64 UR14, c[0x3][URZ] ;  /* 0x00c00000ff0e77ac */ /* 0x000e620008000a00 */
[----:B------:R-:W-:Y:S02]  /*0ba0*/  IADD3 R3, PT, PT, R8, UR8, RZ ;  /* 0x0000000808037c10 */ /* 0x000fe4000fffe0ff */
[C---:B------:R-:W-:Y:S01]  /*0bb0*/  SHF.L.U32 R19, R6.reuse, 0x2, RZ ;  /* 0x0000000206137819 */ /* 0x040fe200000006ff */
[----:B------:R-:W-:Y:S01]  /*0bc0*/  USHF.L.U32 UR4, UR12, 0x2, URZ ;  /* 0x000000020c047899 */ /* 0x000fe200080006ff */
[----:B------:R-:W-:Y:S01]  /*0bd0*/  SHF.L.U64.HI R6, R6, 0x2, R9 ;  /* 0x0000000206067819 */ /* 0x000fe20000010209 */
[----:B------:R-:W-:Y:S01]  /*0be0*/  USHF.L.U64.HI UR5, UR12, 0x2, UR13 ;  /* 0x000000020c057899 */ /* 0x000fe2000801020d */
[----:B------:R-:W-:Y:S01]  /*0bf0*/  IMAD R3, R3, 0x3, RZ ;  /* 0x0000000303037824 */ /* 0x000fe200078e02ff */
[C---:B------:R-:W-:Y:S01]  /*0c00*/  IADD3 R25, P1, PT, R19.reuse, -0x4, RZ ;  /* 0xfffffffc13197810 */ /* 0x040fe20007f3e0ff */
[----:B------:R-:W-:Y:S01]  /*0c10*/  USHF.L.U64.HI UR13, UR6, 0x2, UR10 ;  /* 0x00000002060d7899 */ /* 0x000fe2000801020a */
[C---:B------:R-:W-:Y:S01]  /*0c20*/  IADD3 R15, P2, PT, R19.reuse, -UR4, RZ ;  /* 0x80000004130f7c10 */ /* 0x040fe2000ff5e0ff */
[----:B------:R-:W-:Y:S01]  /*0c30*/  UMOV UR12, 0x48 ;  /* 0x00000048000c7882 */ /* 0x000fe20000000000 */
[----:B------:R-:W-:-:S02]  /*0c40*/  IADD3 R23, P3, PT, R19, 0x4, RZ ;  /* 0x0000000413177810 */ /* 0x000fc40007f7e0ff */
[----:B------:R-:W-:Y:S02]  /*0c50*/  IADD3 R19, P4, PT, R19, UR4, RZ ;  /* 0x0000000413137c10 */ /* 0x000fe4000ff9e0ff */
[C---:B------:R-:W-:Y:S02]  /*0c60*/  IADD3.X R7, PT, PT, R6.reuse, -0x1, RZ, P1, !PT ;  /* 0xffffffff06077810 */ /* 0x040fe40000ffe4ff */
[----:B------:R-:W-:Y:S01]  /*0c70*/  IADD3.X R2, PT, PT, RZ, R6, RZ, P3, !PT ;  /* 0x00000006ff027210 */ /* 0x000fe20001ffe4ff */
[----:B-1----:R-:W-:Y:S01]  /*0c80*/  USHF.L.U64.HI UR9, UR14, 0x2, UR15 ;  /* 0x000000020e097899 */ /* 0x002fe2000801020f */
[----:B------:R-:W-:Y:S01]  /*0c90*/  IADD3 R17, P1, PT, R25, -UR4, RZ ;  /* 0x8000000419117c10 */ /* 0x000fe2000ff3e0ff */
[----:B------:R-:W-:Y:S01]  /*0ca0*/  USHF.L.U32 UR8, UR14, 0x2, URZ ;  /* 0x000000020e087899 */ /* 0x000fe200080006ff */
[----:B------:R-:W-:Y:S01]  /*0cb0*/  IADD3 R11, P3, PT, R19, 0x4, RZ ;  /* 0x00000004130b7810 */ /* 0x000fe20007f7e0ff */
[----:B0-----:R-:W-:Y:S01]  /*0cc0*/  IMAD.WIDE.U32 R76, R3, 0x4, R76 ;  /* 0x00000004034c7825 */ /* 0x001fe200078e004c */
[----:B------:R-:W-:-:S02]  /*0cd0*/  IADD3.X R3, PT, PT, R6, ~UR5, RZ, P2, !PT ;  /* 0x8000000506037c10 */ /* 0x000fc400097fe4ff */
[----:B------:R-:W-:Y:S01]  /*0ce0*/  IADD3.X R6, PT, PT, R6, UR5, RZ, P4, !PT ;  /* 0x0000000506067c10 */ /* 0x000fe2000a7fe4ff */
[----:B------:R-:W-:Y:S01]  /*0cf0*/  IMAD R14, R7, UR18, RZ ;  /* 0x00000012070e7c24 */ /* 0x000fe2000f8e02ff */
[----:B------:R-:W-:Y:S01]  /*0d00*/  IADD3 R13, P2, PT, R23, -UR4, RZ ;  /* 0x80000004170d7c10 */ /* 0x000fe2000ff5e0ff */
[----:B------:R-:W-:Y:S01]  /*0d10*/  IMAD R12, R3, UR18, RZ ;  /* 0x00000012030c7c24 */ /* 0x000fe2000f8e02ff */
[----:B------:R-:W-:Y:S01]  /*0d20*/  IADD3 R21, P4, PT, R19, -0x4, RZ ;  /* 0xfffffffc13157810 */ /* 0x000fe20007f9e0ff */
[----:B------:R-:W-:Y:S01]  /*0d30*/  IMAD R16, R6, UR18, RZ ;  /* 0x0000001206107c24 */ /* 0x000fe2000f8e02ff */
[----:B------:R-:W-:Y:S01]  /*0d40*/  IADD3.X R9, PT, PT, R7, ~UR5, RZ, P1, !PT ;  /* 0x8000000507097c10 */ /* 0x000fe20008ffe4ff */
[C---:B------:R-:W-:Y:S01]  /*0d50*/  IMAD R18, R2.reuse, UR18, RZ ;  /* 0x0000001202127c24 */ /* 0x040fe2000f8e02ff */
[----:B------:R-:W-:Y:S01]  /*0d60*/  IADD3.X R7, PT, PT, RZ, R6, RZ, P3, !PT ;  /* 0x00000006ff077210 */ /* 0x000fe20001ffe4ff */
[----:B------:R-:W-:Y:S01]  /*0d70*/  IMAD R35, R25, UR19, R14 ;  /* 0x0000001319237c24 */ /* 0x000fe2000f8e020e */
[----:B------:R-:W-:Y:S01]  /*0d80*/  IADD3.X R8, PT, PT, R2, ~UR5, RZ, P2, !PT ;  /* 0x8000000502087c10 */ /* 0x000fe200097fe4ff */
[----:B------:R-:W-:Y:S01]  /*0d90*/  IMAD R10, R9, UR18, RZ ;  /* 0x00000012090a7c24 */ /* 0x000fe2000f8e02ff */
[----:B------:R-:W-:Y:S01]  /*0da0*/  IADD3.X R6, PT, PT, R6, -0x1, RZ, P4, !PT ;  /* 0xffffffff06067810 */ /* 0x000fe200027fe4ff */
[----:B------:R-:W-:Y:S01]  /*0db0*/  IMAD R20, R7, UR18, RZ ;  /* 0x0000001207147c24 */ /* 0x000fe2000f8e02ff */
[----:B------:R-:W-:Y:S01]  /*0dc0*/  MOV R2, UR8 ;  /* 0x0000000800027c02 */ /* 0x000fe20008000f00 */
[----:B------:R-:W-:Y:S01]  /*0dd0*/  IMAD R8, R8, UR18, RZ ;  /* 0x0000001208087c24 */ /* 0x000fe2000f8e02ff */
[----:B------:R-:W-:Y:S01]  /*0de0*/  MOV R3, UR9 ;  /* 0x0000000900037c02 */ /* 0x000fe20008000f00 */
[----:B------:R-:W-:Y:S01]  /*0df0*/  IMAD R22, R6, UR18, RZ ;  /* 0x0000001206167c24 */ /* 0x000fe2000f8e02ff */
[C---:B------:R-:W-:Y:S01]  /*0e00*/  LEA R78, P1, R4.reuse, UR8, 0x2 ;  /* 0x00000008044e7c11 */ /* 0x040fe2000f8210ff */
[----:B------:R-:W-:Y:S01]  /*0e10*/  IMAD R29, R15, UR19, R12 ;  /* 0x000000130f1d7c24 */ /* 0x000fe2000f8e020c */
[----:B------:R-:W-:Y:S01]  /*0e20*/  MOV R75, R76 ;  /* 0x0000004c004b7202 */ /* 0x000fe20000000f00 */
[----:B------:R-:W-:Y:S01]  /*0e30*/  IMAD R37, R19, UR19, R16 ;  /* 0x0000001313257c24 */ /* 0x000fe2000f8e0210 */
[----:B------:R-:W-:Y:S01]  /*0e40*/  LEA.HI.X R80, R4, UR9, R71, 0x2, P1 ;  /* 0x0000000904507c11 */ /* 0x000fe200088f1447 */
[----:B------:R-:W-:Y:S01]  /*0e50*/  IMAD R79, R23, UR19, R18 ;  /* 0x00000013174f7c24 */ /* 0x000fe2000f8e0212 */
[----:B------:R-:W-:Y:S01]  /*0e60*/  UMOV UR4, URZ ;  /* 0x000000ff00047c82 */ /* 0x000fe20008000000 */
[----:B------:R-:W-:Y:S01]  /*0e70*/  IMAD R27, R17, UR19, R10 ;  /* 0x00000013111b7c24 */ /* 0x000fe2000f8e020a */
[----:B------:R-:W-:Y:S01]  /*0e80*/  UMOV UR5, URZ ;  /* 0x000000ff00057c82 */ /* 0x000fe20008000000 */
[----:B------:R-:W-:Y:S01]  /*0e90*/  IMAD R31, R13, UR19, R8 ;  /* 0x000000130d1f7c24 */ /* 0x000fe2000f8e0208 */
[----:B------:R-:W-:Y:S01]  /*0ea0*/  UMOV UR8, UR11 ;  /* 0x0000000b00087c82 */ /* 0x000fe20008000000 */
[----:B------:R-:W-:-:S02]  /*0eb0*/  IMAD R33, R11, UR19, R20 ;  /* 0x000000130b217c24 */ /* 0x000fc4000f8e0214 */
[----:B------:R-:W-:-:S04]  /*0ec0*/  IMAD.WIDE.U32 R18, R19, UR18, R2 ;  /* 0x0000001213127c25 */ /* 0x000fc8000f8e0002 */
[----:B------:R-:W-:Y:S01]  /*0ed0*/  IMAD.WIDE.U32 R16, R17, UR18, R2 ;  /* 0x0000001211107c25 */ /* 0x000fe2000f8e0002 */
[----:B------:R-:W-:-:S03]  /*0ee0*/  IADD3 R82, PT, PT, R19, R37, RZ ;  /* 0x0000002513527210 */ /* 0x000fc60007ffe0ff */
        /* <DEDUP_REMOVED lines=12> */
[----:B------:R-:W-:-:S05]  /*0fb0*/  IMAD R21, R21, UR19, R22 ;  /* 0x0000001315157c24 */ /* 0x000fca000f8e0216 */
[----:B------:R-:W-:-:S07]  /*0fc0*/  IADD3 R76, PT, PT, R3, R21, RZ ;  /* 0x00000015034c7210 */ /* 0x000fce0007ffe0ff */
.L_x_79:
[C---:B------:R-:W-:Y:S02]  /*0fd0*/  IADD3 R24, P1, PT, R75.reuse, R16, RZ ;  /* 0x000000104b187210 */ /* 0x040fe40007f3e0ff */
[C---:B0-----:R-:W-:Y:S02]  /*0fe0*/  IADD3 R26, P2, PT, R75.reuse, R14, RZ ;  /* 0x0000000e4b1a7210 */ /* 0x041fe40007f5e0ff */
[----:B------:R-:W-:Y:S02]  /*0ff0*/  IADD3 R20, P3, PT, R75, R78, RZ ;  /* 0x0000004e4b147210 */ /* 0x000fe40007f7e0ff */
[----:B------:R-:W-:Y:S02]  /*1000*/  IADD3.X R25, PT, PT, R77, R90, RZ, P1, !PT ;  /* 0x0000005a4d197210 */ /* 0x000fe40000ffe4ff */
[----:B------:R-:W-:Y:S02]  /*1010*/  IADD3 R32, P1, PT, R75, R12, RZ ;  /* 0x0000000c4b207210 */ /* 0x000fe40007f3e0ff */
[C---:B------:R-:W-:Y:S01]  /*1020*/  IADD3.X R27, PT, PT, R77.reuse, R84, RZ, P2, !PT ;  /* 0x000000544d1b7210 */ /* 0x040fe200017fe4ff */
[----:B------:R-:W2:Y:S01]  /*1030*/  LDG.E R93, desc[UR20][R24.64+0x4] ;  /* 0x00000414185d7981 */ /* 0x000ea2000c1e1900 */
[----:B------:R-:W-:-:S02]  /*1040*/  IADD3.X R21, PT, PT, R77, R80, RZ, P3, !PT ;  /* 0x000000504d157210 */ /* 0x000fc40001ffe4ff */
[----:B------:R-:W-:Y:S01]  /*1050*/  IADD3 R28, P2, PT, R75, R8, RZ ;  /* 0x000000084b1c7210 */ /* 0x000fe20007f5e0ff */
[----:B------:R-:W2:Y:S01]  /*1060*/  LDG.E R22, desc[UR20][R26.64+0x4] ;  /* 0x000004141a167981 */ /* 0x000ea2000c1e1900 */
[----:B------:R-:W-:Y:S02]  /*1070*/  IADD3.X R33, PT, PT, R77, R92, RZ, P1, !PT ;  /* 0x0000005c4d217210 */ /* 0x000fe40000ffe4ff */
[C---:B------:R-:W-:Y:S01]  /*1080*/  IADD3 R30, P1, PT, R75.reuse, R6, RZ ;  /* 0x000000064b1e7210 */ /* 0x040fe20007f3e0ff */
[----:B------:R-:W3:Y:S01]  /*1090*/  LDG.E R79, desc[UR20][R20.64+0x4] ;  /* 0x00000414144f7981 */ /* 0x000ee2000c1e1900 */
[----:B------:R-:W-:Y:S02]  /*10a0*/  IADD3 R34, P3, PT, R75, R18, RZ ;  /* 0x000000124b227210 */ /* 0x000fe40007f7e0ff */
[C---:B------:R-:W-:Y:S01]  /*10b0*/  IADD3.X R29, PT, PT, R77.reuse, R86, RZ, P2, !PT ;  /* 0x000000564d1d7210 */ /* 0x040fe200017fe4ff */
[----:B------:R0:W4:Y:S01]  /*10c0*/  LDG.E R89, desc[UR20][R32.64+0x4] ;  /* 0x0000041420597981 */ /* 0x000122000c1e1900 */
[----:B------:R-:W-:-:S02]  /*10d0*/  IADD3.X R31, PT, PT, R77, R88, RZ, P1, !PT ;  /* 0x000000584d1f7210 */ /* 0x000fc40000ffe4ff */
[----:B------:R-:W-:Y:S01]  /*10e0*/  IADD3.X R35, PT, PT, R77, R82, RZ, P3, !PT ;  /* 0x000000524d237210 */ /* 0x000fe20001ffe4ff */
[----:B------:R-:W5:Y:S04]  /*10f0*/  LDG.E R24, desc[UR20][R28.64+0x4] ;  /* 0x000004141c187981 */ /* 0x000f68000c1e1900 */
[----:B------:R-:W5:Y:S04]  /*1100*/  LDG.E R25, desc[UR20][R30.64+0x4] ;  /* 0x000004141e197981 */ /* 0x000f68000c1e1900 */
[----:B------:R-:W5:Y:S04]  /*1110*/  LDG.E R23, desc[UR20][R34.64+0x4] ;  /* 0x0000041422177981 */ /* 0x000f68000c1e1900 */
[----:B------:R-:W5:Y:S04]  /*1120*/  LDG.E R81, desc[UR20][R34.64] ;  /* 0x0000001422517981 */ /* 0x000f68000c1e1900 */
[----:B------:R-:W5:Y:S04]  /*1130*/  LDG.E R96, desc[UR20][R34.64+0x8] ;  /* 0x0000081422607981 */ /* 0x000f68000c1e1900 */
[----:B------:R-:W5:Y:S04]  /*1140*/  LDG.E R83, desc[UR20][R26.64] ;  /* 0x000000141a537981 */ /* 0x000f68000c1e1900 */
[----:B------:R-:W5:Y:S01]  /*1150*/  LDG.E R91, desc[UR20][R26.64+0x8] ;  /* 0x000008141a5b7981 */ /* 0x000f62000c1e1900 */
[----:B0-----:R-:W-:-:S03]  /*1160*/  IADD3 R32, P1, PT, R75, R2, RZ ;  /* 0x000000024b207210 */ /* 0x001fc60007f3e0ff */
[----:B------:R-:W5:Y:S01]  /*1170*/  LDG.E R85, desc[UR20][R28.64] ;  /* 0x000000141c557981 */ /* 0x000f62000c1e1900 */
[----:B------:R-:W-:-:S03]  /*1180*/  IADD3.X R33, PT, PT, R77, R76, RZ, P1, !PT ;  /* 0x0000004c4d217210 */ /* 0x000fc60000ffe4ff */
[----:B------:R-:W5:Y:S04]  /*1190*/  LDG.E R87, desc[UR20][R30.64] ;  /* 0x000000141e577981 */ /* 0x000f68000c1e1900 */
[----:B------:R-:W5:Y:S01]  /*11a0*/  LDG.E R32, desc[UR20][R32.64+0x4] ;  /* 0x0000041420207981 */ /* 0x000f62000c1e1900 */
[----:B------:R-:W-:-:S03]  /*11b0*/  IADD3 R36, P1, PT, R75, R10, RZ ;  /* 0x0000000a4b247210 */ /* 0x000fc60007f3e0ff */
[----:B------:R-:W5:Y:S01]  /*11c0*/  LDG.E R95, desc[UR20][R28.64+0x8] ;  /* 0x000008141c5f7981 */ /* 0x000f62000c1e1900 */
[----:B------:R-:W-:-:S03]  /*11d0*/  IADD3.X R37, PT, PT, R77, R94, RZ, P1, !PT ;  /* 0x0000005e4d257210 */ /* 0x000fc60000ffe4ff */
[----:B------:R0:W5:Y:S04]  /*11e0*/  LDG.E R98, desc[UR20][R30.64+0x8] ;  /* 0x000008141e627981 */ /* 0x000168000c1e1900 */
[----:B------:R-:W5:Y:S04]  /*11f0*/  LDG.E R36, desc[UR20][R36.64+0x4] ;  /* 0x0000041424247981 */ /* 0x000f68000c1e1900 */
[----:B------:R-:W5:Y:S04]  /*1200*/  LDG.E R27, desc[UR20][R20.64+0x8] ;  /* 0x00000814141b7981 */ /* 0x000f68000c1e1900 */
[----:B------:R5:W5:Y:S01]  /*1210*/  LDG.E R26, desc[UR20][R20.64] ;  /* 0x00000014141a7981 */ /* 0x000b62000c1e1900 */
[----:B0-----:R-:W-:-:S04]  /*1220*/  MOV R30, UR6 ;  /* 0x00000006001e7c02 */ /* 0x001fc80008000f00 */
[----:B------:R-:W-:Y:S01]  /*1230*/  LEA R75, P1, R30, R75, 0x2 ;  /* 0x0000004b1e4b7211 */ /* 0x000fe200078210ff */
[----:B------:R-:W0:Y:S01]  /*1240*/  LDCU UR9, c[0x3][UR12] ;  /* 0x00c000000c0977ac */ /* 0x000e220008000800 */
[----:B------:R-:W-:-:S04]  /*1250*/  UIADD3 UR4, UP0, UPT, UR4, 0x1, URZ ;  /* 0x0000000104047890 */ /* 0x000fc8000ff1e0ff */
[----:B------:R-:W-:Y:S02]  /*1260*/  UIADD3.X UR5, UPT, UPT, URZ, UR5, URZ, UP0, !UPT ;  /* 0x00000005ff057290 */ /* 0x000fe400087fe4ff */
[----:B------:R-:W-:-:S04]  /*1270*/  UISETP.GE.U32.AND UP0, UPT, UR4, UR16, UPT ;  /* 0x000000100400728c */ /* 0x000fc8000bf06070 */
[----:B------:R-:W-:Y:S01]  /*1280*/  UISETP.GE.U32.AND.EX UP0, UPT, UR5, UR17, UPT, UP0 ;  /* 0x000000110500728c */ /* 0x000fe2000bf06100 */
[----:B------:R-:W-:Y:S01]  /*1290*/  IADD3.X R77, PT, PT, R77, UR13, RZ, P1, !PT ;  /* 0x0000000d4d4d7c10 */ /* 0x000fe20008ffe4ff */
[----:B------:R-:W-:Y:S01]  /*12a0*/  UIADD3 UR12, UPT, UPT, UR12, 0x4, URZ ;  /* 0x000000040c0c7890 */ /* 0x000fe2000fffe0ff */
[--C-:B--2---:R-:W-:Y:S01]  /*12b0*/  FADD R28, -R93, R22.reuse ;  /* 0x000000165d1c7221 */ /* 0x104fe20000000100 */
[----:B---3--:R-:W-:-:S03]  /*12c0*/  FADD R34, R79, -R22 ;  /* 0x800000164f227221 */ /* 0x008fc60000000000 */
[----:B------:R-:W-:Y:S01]  /*12d0*/  FMUL R29, R28, R28 ;  /* 0x0000001c1c1d7220 */ /* 0x000fe20000400000 */
[----:B------:R-:W-:Y:S01]  /*12e0*/  FMUL R34, R34, R34 ;  /* 0x0000002222227220 */ /* 0x000fe20000400000 */
[----:B----4-:R-:W-:Y:S01]  /*12f0*/  FADD R35, -R89, R22 ;  /* 0x0000001659237221 */ /* 0x010fe20000000100 */
[----:B-----5:R-:W-:Y:S02]  /*1300*/  FADD R21, R79, -R24 ;  /* 0x800000184f157221 */ /* 0x020fe40000000000 */
[----:B------:R-:W-:Y:S01]  /*1310*/  FFMA R28, R34, R69, 9.9999999392252902908e-09 ;  /* 0x322bcc77221c7423 */ /* 0x000fe20000000045 */
[----:B------:R-:W-:Y:S01]  /*1320*/  FMUL R31, R35, R35 ;  /* 0x00000023231f7220 */ /* 0x000fe20000400000 */
[----:B------:R-:W-:Y:S01]  /*1330*/  FADD R30, R79, -R25 ;  /* 0x800000194f1e7221 */ /* 0x000fe20000000000 */
[----:B------:R-:W-:Y:S01]  /*1340*/  FMUL R102, R21, R21 ;  /* 0x0000001515667220 */ /* 0x000fe20000400000 */
[--C-:B------:R-:W-:Y:S01]  /*1350*/  FADD R20, R79, -R23.reuse ;  /* 0x800000174f147221 */ /* 0x100fe20000000000 */
[-CC-:B------:R-:W-:Y:S01]  /*1360*/  FFMA R35, R29, R39.reuse, R28.reuse ;  /* 0x000000271d237223 */ /* 0x180fe2000000001c */
[-C--:B------:R-:W-:Y:S01]  /*1370*/  FFMA R97, R31, R39.reuse, R28 ;  /* 0x000000271f617223 */ /* 0x080fe2000000001c */
[----:B------:R-:W-:Y:S01]  /*1380*/  FMUL R30, R30, R30 ;  /* 0x0000001e1e1e7220 */ /* 0x000fe20000400000 */
[--C-:B------:R-:W-:Y:S01]  /*1390*/  FADD R28, -R81, R23.reuse ;  /* 0x00000017511c7221 */ /* 0x100fe20000000100 */
[----:B------:R-:W-:Y:S01]  /*13a0*/  FMUL R100, R20, R20 ;  /* 0x0000001414647220 */ /* 0x000fe20000400000 */
[-C--:B------:R-:W-:Y:S01]  /*13b0*/  FMUL R29, R102, R39.reuse ;  /* 0x00000027661d7220 */ /* 0x080fe20000400000 */
[----:B------:R-:W-:Y:S01]  /*13c0*/  FADD R37, -R96, R23 ;  /* 0x0000001760257221 */ /* 0x000fe20000000100 */
[----:B------:R-:W-:Y:S01]  /*13d0*/  FMUL R31, R30, R39 ;  /* 0x000000271e1f7220 */ /* 0x000fe20000400000 */
[----:B------:R-:W-:Y:S01]  /*13e0*/  FMUL R33, R28, R28 ;  /* 0x0000001c1c217220 */ /* 0x000fe20000400000 */
[----:B------:R-:W-:Y:S01]  /*13f0*/  FFMA R104, R100, R69, 9.9999999392252902908e-09 ;  /* 0x322bcc7764687423 */ /* 0x000fe20000000045 */
[----:B------:R-:W-:Y:S01]  /*1400*/  FMUL R37, R37, R37 ;  /* 0x0000002525257220 */ /* 0x000fe20000400000 */
[-CC-:B------:R-:W-:Y:S01]  /*1410*/  FFMA R28, R34, R69.reuse, R29.reuse ;  /* 0x00000045221c7223 */ /* 0x180fe2000000001d */
[-C--:B------:R-:W-:Y:S01]  /*1420*/  FFMA R20, R100, R69.reuse, R29 ;  /* 0x0000004564147223 */ /* 0x080fe2000000001d */
[-CC-:B------:R-:W-:Y:S01]  /*1430*/  FFMA R21, R34, R69.reuse, R31.reuse ;  /* 0x0000004522157223 */ /* 0x180fe2000000001f */
[----:B------:R-:W-:Y:S01]  /*1440*/  FFMA R29, R100, R69, R31 ;  /* 0x00000045641d7223 */ /* 0x000fe2000000001f */
[-CC-:B------:R-:W-:Y:S01]  /*1450*/  FFMA R31, R33, R39.reuse, R104.reuse ;  /* 0x00000027211f7223 */ /* 0x180fe20000000068 */
[-C--:B------:R-:W-:Y:S01]  /*1460*/  FFMA R33, R37, R39.reuse, R104 ;  /* 0x0000002725217223 */ /* 0x080fe20000000068 */
[--C-:B------:R-:W-:Y:S01]  /*1470*/  FADD R34, -R83, R22.reuse ;  /* 0x0000001653227221 */ /* 0x100fe20000000100 */
[----:B------:R-:W-:Y:S01]  /*1480*/  FADD R37, -R91, R22 ;  /* 0x000000165b257221 */ /* 0x000fe20000000100 */
[--C-:B------:R-:W-:Y:S01]  /*1490*/  FADD R93, -R93, R24.reuse ;  /* 0x000000185d5d7221 */ /* 0x100fe20000000100 */
[----:B------:R-:W-:Y:S01]  /*14a0*/  FFMA R104, R102, R39, 9.9999999392252902908e-09 ;  /* 0x322bcc7766687423 */ /* 0x000fe20000000027 */
[----:B------:R-:W-:Y:S01]  /*14b0*/  FMUL R34, R34, R34 ;  /* 0x0000002222227220 */ /* 0x000fe20000400000 */
[----:B------:R-:W-:Y:S01]  /*14c0*/  FMUL R102, R37, R37 ;  /* 0x0000002525667220 */ /* 0x000fe20000400000 */
[----:B------:R-:W-:Y:S01]  /*14d0*/  FADD R99, -R85, R24 ;  /* 0x0000001855637221 */ /* 0x000fe20000000100 */
[----:B------:R-:W-:Y:S01]  /*14e0*/  FMUL R93, R93, R93 ;  /* 0x0000005d5d5d7220 */ /* 0x000fe20000400000 */
[-CC-:B------:R-:W-:Y:S01]  /*14f0*/  FFMA R100, R34, R38.reuse, R35.reuse ;  /* 0x0000002622647223 */ /* 0x180fe20000000023 */
[-C--:B------:R-:W-:Y:S01]  /*1500*/  FFMA R35, R102, R38.reuse, R35 ;  /* 0x0000002666237223 */ /* 0x080fe20000000023 */
[-C--:B------:R-:W-:Y:S01]  /*1510*/  FFMA R34, R34, R38.reuse, R97 ;  /* 0x0000002622227223 */ /* 0x080fe20000000061 */
[----:B------:R-:W-:Y:S01]  /*1520*/  FMUL R106, R99, R99 ;  /* 0x00000063636a7220 */ /* 0x000fe20000400000 */
[----:B------:R-:W-:Y:S01]  /*1530*/  FFMA R93, R93, R69, R104 ;  /* 0x000000455d5d7223 */ /* 0x000fe20000000068 */
[----:B0-----:R-:W-:Y:S01]  /*1540*/  FFMA R46, R35, UR9, R46 ;  /* 0x00000009232e7c23 */ /* 0x001fe2000800002e */
[----:B------:R-:W-:Y:S01]  /*1550*/  FFMA R47, R34, UR9, R47 ;  /* 0x00000009222f7c23 */ /* 0x000fe2000800002f */
[----:B------:R0:W-:Y:S01]  /*1560*/  STL.64 [UR8], R22 ;  /* 0x00000016ff007987 */ /* 0x0001e20008100a08 */
[----:B------:R-:W-:Y:S01]  /*1570*/  FADD R35, -R87, R25 ;  /* 0x0000001957237221 */ /* 0x000fe20000000100 */
[----:B------:R-:W-:Y:S01]  /*1580*/  FFMA R34, R30, R39, 9.9999999392252902908e-09 ;  /* 0x322bcc771e227423 */ /* 0x000fe20000000027 */
[----:B------:R-:W-:Y:S01]  /*1590*/  FADD R30, -R32, R24 ;  /* 0x00000018201e7221 */ /* 0x000fe20000000100 */
[----:B------:R-:W-:Y:S01]  /*15a0*/  FFMA R45, R100, UR9, R45 ;  /* 0x00000009642d7c23 */ /* 0x000fe2000800002d */
[----:B------:R-:W-:Y:S01]  /*15b0*/  FMUL R100, R35, R35 ;  /* 0x0000002323647220 */ /* 0x000fe20000400000 */
[----:B0-----:R-:W-:Y:S01]  /*15c0*/  FFMA R22, R106, R38, R93 ;  /* 0x000000266a167223 */ /* 0x001fe2000000005d */
[----:B------:R-:W-:Y:S01]  /*15d0*/  FMUL R35, R30, R30 ;  /* 0x0000001e1e237220 */ /* 0x000fe20000400000 */
[----:B------:R-:W-:-:S02]  /*15e0*/  FADD R32, -R32, R23 ;  /* 0x0000001720207221 */ /* 0x000fc40000000100 */
[----:B------:R-:W-:Y:S01]  /*15f0*/  FFMA R53, R22, UR9, R53 ;  /* 0x0000000916357c23 */ /* 0x000fe20008000035 */
[----:B------:R-:W-:Y:S01]  /*1600*/  FADD R22, -R95, R24 ;  /* 0x000000185f167221 */ /* 0x000fe20000000100 */
[----:B------:R-:W-:Y:S01]  /*1610*/  FFMA R35, R35, R69, R104 ;  /* 0x0000004523237223 */ /* 0x000fe20000000068 */
[----:B------:R-:W-:Y:S02]  /*1620*/  FMUL R32, R32, R32 ;  /* 0x0000002020207220 */ /* 0x000fe40000400000 */
[----:B------:R-:W-:Y:S01]  /*1630*/  FMUL R22, R22, R22 ;  /* 0x0000001616167220 */ /* 0x000fe20000400000 */
[-C--:B------:R-:W-:Y:S01]  /*1640*/  FFMA R106, R106, R38.reuse, R35 ;  /* 0x000000266a6a7223 */ /* 0x080fe20000000023 */
[----:B------:R-:W-:Y:S02]  /*1650*/  FADD R23, -R36, R23 ;  /* 0x0000001724177221 */ /* 0x000fe40000000100 */
[CC--:B------:R-:W-:Y:S01]  /*1660*/  FFMA R93, R22.reuse, R38.reuse, R93 ;  /* 0x00000026165d7223 */ /* 0x0c0fe2000000005d */
[-C--:B------:R-:W-:Y:S01]  /*1670*/  FFMA R35, R22, R38.reuse, R35 ;  /* 0x0000002616237223 */ /* 0x080fe20000000023 */
[----:B------:R-:W-:Y:S01]  /*1680*/  FFMA R22, R32, R38, R31 ;  /* 0x0000002620167223 */ /* 0x000fe2000000001f */
[----:B------:R-:W-:-:S03]  /*1690*/  FADD R89, -R89, R25 ;  /* 0x0000001959597221 */ /* 0x000fc60000000100 */
[----:B------:R-:W-:Y:S01]  /*16a0*/  FFMA R49, R22, UR9, R49 ;  /* 0x0000000916317c23 */ /* 0x000fe20008000031 */
[----:B------:R-:W-:Y:S01]  /*16b0*/  FMUL R22, R23, R23 ;  /* 0x0000001717167220 */ /* 0x000fe20000400000 */
[-C--:B------:R-:W-:Y:S01]  /*16c0*/  FFMA R32, R32, R38.reuse, R33 ;  /* 0x0000002620207223 */ /* 0x080fe20000000021 */
[----:B------:R-:W-:Y:S01]  /*16d0*/  FMUL R89, R89, R89 ;  /* 0x0000005959597220 */ /* 0x000fe20000400000 */
[----:B------:R0:W-:Y:S01]  /*16e0*/  STL.64 [UR8+0x8], R24 ;  /* 0x00000818ff007987 */ /* 0x0001e20008100a08 */
[CC--:B------:R-:W-:Y:S01]  /*16f0*/  FFMA R31, R22.reuse, R38.reuse, R31 ;  /* 0x00000026161f7223 */ /* 0x0c0fe2000000001f */
[----:B------:R-:W-:Y:S01]  /*1700*/  FFMA R33, R22, R38, R33 ;  /* 0x0000002616217223 */ /* 0x000fe20000000021 */
[----:B------:R-:W-:Y:S01]  /*1710*/  FADD R37, -R98, R25 ;  /* 0x0000001962257221 */ /* 0x000fe20000000100 */
[--C-:B------:R-:W-:Y:S01]  /*1720*/  FADD R22, R79, -R27.reuse ;  /* 0x8000001b4f167221 */ /* 0x100fe20000000000 */
[----:B------:R-:W-:Y:S01]  /*1730*/  FFMA R89, R89, R69, R34 ;  /* 0x0000004559597223 */ /* 0x000fe20000000022 */
[----:B------:R-:W-:Y:S01]  /*1740*/  FADD R91, -R91, R27 ;  /* 0x0000001b5b5b7221 */ /* 0x000fe20000000100 */
[----:B0-----:R-:W-:Y:S01]  /*1750*/  FADD R25, -R36, R25 ;  /* 0x0000001924197221 */ /* 0x001fe20000000100 */
[----:B------:R-:W-:Y:S01]  /*1760*/  FMUL R23, R22, R22 ;  /* 0x0000001616177220 */ /* 0x000fe20000400000 */
[----:B------:R-:W-:-:S02]  /*1770*/  FFMA R24, R100, R38, R89 ;  /* 0x0000002664187223 */ /* 0x000fc40000000059 */
[----:B------:R-:W-:Y:S01]  /*1780*/  FMUL R25, R25, R25 ;  /* 0x0000001919197220 */ /* 0x000fe20000400000 */
[--C-:B------:R-:W-:Y:S01]  /*1790*/  FADD R96, -R96, R27.reuse ;  /* 0x0000001b60607221 */ /* 0x100fe20000000100 */
[----:B------:R-:W-:Y:S01]  /*17a0*/  FADD R95, -R95, R27 ;  /* 0x0000001b5f5f7221 */ /* 0x000fe20000000100 */
[----:B------:R-:W-:Y:S01]  /*17b0*/  FMUL R91, R91, R91 ;  /* 0x0000005b5b5b7220 */ /* 0x000fe20000400000 */
[-C--:B------:R-:W-:Y:S01]  /*17c0*/  FFMA R22, R23, R38.reuse, 9.9999999392252902908e-09 ;  /* 0x322bcc7717167423 */ /* 0x080fe20000000026 */
[----:B------:R-:W-:Y:S01]  /*17d0*/  FFMA R97, R102, R38, R97 ;  /* 0x0000002666617223 */ /* 0x000fe20000000061 */
[----:B------:R-:W-:Y:S01]  /*17e0*/  FFMA R25, R25, R69, R34 ;  /* 0x0000004519197223 */ /* 0x000fe20000000022 */
[----:B------:R-:W-:Y:S01]  /*17f0*/  FMUL R102, R37, R37 ;  /* 0x0000002525667220 */ /* 0x000fe20000400000 */
[----:B------:R-:W-:Y:S01]  /*1800*/  FFMA R52, R33, UR9, R52 ;  /* 0x0000000921347c23 */ /* 0x000fe20008000034 */
[----:B------:R-:W-:Y:S01]  /*1810*/  FFMA R57, R24, UR9, R57 ;  /* 0x0000000918397c23 */ /* 0x000fe20008000039 */
[----:B------:R-:W-:Y:S01]  /*1820*/  FADD R98, -R98, R27 ;  /* 0x0000001b62627221 */ /* 0x000fe20000000100 */
[----:B------:R-:W-:Y:S01]  /*1830*/  FMUL R33, R96, R96 ;  /* 0x0000006060217220 */ /* 0x000fe20000400000 */
[----:B------:R-:W-:Y:S01]  /*1840*/  FMUL R95, R95, R95 ;  /* 0x0000005f5f5f7220 */ /* 0x000fe20000400000 */
[-C--:B------:R-:W-:Y:S01]  /*1850*/  FFMA R24, R91, R69.reuse, R22 ;  /* 0x000000455b187223 */ /* 0x080fe20000000016 */
[-CC-:B------:R-:W-:Y:S01]  /*1860*/  FFMA R100, R100, R38.reuse, R25.reuse ;  /* 0x0000002664647223 */ /* 0x180fe20000000019 */
[----:B------:R-:W-:Y:S01]  /*1870*/  FFMA R25, R102, R38, R25 ;  /* 0x0000002666197223 */ /* 0x000fe20000000019 */
[----:B------:R-:W-:Y:S01]  /*1880*/  FFMA R50, R31, UR9, R50 ;  /* 0x000000091f327c23 */ /* 0x000fe20008000032 */
[----:B------:R-:W-:Y:S01]  /*1890*/  FMUL R31, R98, R98 ;  /* 0x00000062621f7220 */ /* 0x000fe20000400000 */
[----:B------:R-:W-:Y:S01]  /*18a0*/  FFMA R30, R33, R69, R22 ;  /* 0x00000045211e7223 */ /* 0x000fe20000000016 */
[-C--:B------:R-:W-:Y:S01]  /*18b0*/  FFMA R22, R95, R39.reuse, R24 ;  /* 0x000000275f167223 */ /* 0x080fe20000000018 */
[----:B------:R-:W-:Y:S01]  /*18c0*/  FADD R79, R79, -R26 ;  /* 0x8000001a4f4f7221 */ /* 0x000fe20000000000 */
[----:B------:R-:W-:Y:S01]  /*18d0*/  FFMA R60, R25, UR9, R60 ;  /* 0x00000009193c7c23 */ /* 0x000fe2000800003c */
[----:B------:R-:W-:Y:S01]  /*18e0*/  FADD R28, R28, 9.9999999392252902908e-09 ;  /* 0x322bcc771c1c7421 */ /* 0x000fe20000000000 */
[-C--:B------:R-:W-:Y:S01]  /*18f0*/  FFMA R25, R31, R39.reuse, R24 ;  /* 0x000000271f197223 */ /* 0x080fe20000000018 */
[----:B------:R-:W-:Y:S01]  /*1900*/  FFMA R24, R95, R39, R30 ;  /* 0x000000275f187223 */ /* 0x000fe2000000001e */
[----:B------:R-:W-:Y:S01]  /*1910*/  FFMA R65, R22, UR9, R65 ;  /* 0x0000000916417c23 */ /* 0x000fe20008000041 */
[----:B------:R-:W-:Y:S01]  /*1920*/  FADD R22, R21, 9.9999999392252902908e-09 ;  /* 0x322bcc7715167421 */ /* 0x000fe20000000000 */
[----:B------:R-:W-:Y:S01]  /*1930*/  FADD R83, -R83, R26 ;  /* 0x0000001a53537221 */ /* 0x000fe20000000100 */
[----:B------:R-:W-:Y:S01]  /*1940*/  FMUL R79, R79, R79 ;  /* 0x0000004f4f4f7220 */ /* 0x000fe20000400000 */
[-C--:B------:R-:W-:Y:S01]  /*1950*/  FFMA R21, R23, R38.reuse, R28 ;  /* 0x0000002617157223 */ /* 0x080fe2000000001c */
[--C-:B------:R-:W-:Y:S01]  /*1960*/  FADD R81, -R81, R26.reuse ;  /* 0x0000001a51517221 */ /* 0x100fe20000000100 */
[----:B------:R-:W-:Y:S01]  /*1970*/  FADD R20, R20, 9.9999999392252902908e-09 ;  /* 0x322bcc7714147421 */ /* 0x000fe20000000000 */
[----:B------:R-:W-:Y:S01]  /*1980*/  FFMA R67, R24, UR9, R67 ;  /* 0x0000000918437c23 */ /* 0x000fe20008000043 */
[----:B------:R-:W-:Y:S01]  /*1990*/  FADD R29, R29, 9.9999999392252902908e-09 ;  /* 0x322bcc771d1d7421 */ /* 0x000fe20000000000 */
[--C-:B------:R-:W-:Y:S01]  /*19a0*/  FADD R85, -R85, R26.reuse ;  /* 0x0000001a55557221 */ /* 0x100fe20000000100 */
[----:B------:R-:W-:Y:S01]  /*19b0*/  FMUL R83, R83, R83 ;  /* 0x0000005353537220 */ /* 0x000fe20000400000 */
[-C--:B------:R-:W-:Y:S01]  /*19c0*/  FFMA R24, R79, R38.reuse, 9.9999999392252902908e-09 ;  /* 0x322bcc774f187423 */ /* 0x080fe20000000026 */
[----:B------:R-:W-:Y:S01]  /*19d0*/  FADD R87, -R87, R26 ;  /* 0x0000001a57577221 */ /* 0x000fe20000000100 */
[----:B------:R-:W-:Y:S01]  /*19e0*/  FFMA R66, R25, UR9, R66 ;  /* 0x0000000919427c23 */ /* 0x000fe20008000042 */
[----:B------:R-:W-:Y:S01]  /*19f0*/  FFMA R74, R21, UR9, R74 ;  /* 0x00000009154a7c23 */ /* 0x000fe2000800004a */
[----:B------:R-:W-:Y:S01]  /*1a00*/  FMUL R81, R81, R81 ;  /* 0x0000005151517220 */ /* 0x000fe20000400000 */
[CC--:B------:R-:W-:Y:S01]  /*1a10*/  FFMA R25, R23.reuse, R38.reuse, R22 ;  /* 0x0000002617197223 */ /* 0x0c0fe20000000016 */
[-C--:B------:R-:W-:Y:S01]  /*1a20*/  FFMA R21, R23, R38.reuse, R20 ;  /* 0x0000002617157223 */ /* 0x080fe20000000014 */
[----:B------:R-:W-:Y:S01]  /*1a30*/  FFMA R31, R31, R39, R30 ;  /* 0x000000271f1f7223 */ /* 0x000fe2000000001e */
[-C--:B------:R-:W-:Y:S01]  /*1a40*/  FFMA R23, R23, R38.reuse, R29 ;  /* 0x0000002617177223 */ /* 0x080fe2000000001d */
[----:B------:R-:W-:Y:S01]  /*1a50*/  FFMA R51, R32, UR9, R51 ;  /* 0x0000000920337c23 */ /* 0x000fe20008000033 */
[----:B------:R-:W-:Y:S01]  /*1a60*/  FMUL R85, R85, R85 ;  /* 0x0000005555557220 */ /* 0x000fe20000400000 */
[--C-:B------:R-:W-:Y:S01]  /*1a70*/  FFMA R30, R83, R69, R24.reuse ;  /* 0x00000045531e7223 */ /* 0x100fe20000000018 */
[----:B------:R-:W-:Y:S01]  /*1a80*/  FMUL R87, R87, R87 ;  /* 0x0000005757577220 */ /* 0x000fe20000400000 */
[----:B------:R-:W-:Y:S01]  /*1a90*/  FFMA R32, R81, R69, R24 ;  /* 0x0000004551207223 */ /* 0x000fe20000000018 */
[----:B------:R-:W-:Y:S01]  /*1aa0*/  FFMA R40, R25, UR9, R40 ;  /* 0x0000000919287c23 */ /* 0x000fe20008000028 */
[----:B------:R-:W-:Y:S01]  /*1ab0*/  FFMA R44, R23, UR9, R44 ;  /* 0x00000009172c7c23 */ /* 0x000fe2000800002c */
[----:B------:R-:W-:Y:S01]  /*1ac0*/  FFMA R42, R21, UR9, R42 ;  /* 0x00000009152a7c23 */ /* 0x000fe2000800002a */
[-CC-:B------:R-:W-:Y:S01]  /*1ad0*/  FFMA R24, R85, R39.reuse, R30.reuse ;  /* 0x0000002755187223 */ /* 0x180fe2000000001e */
[-C--:B------:R-:W-:Y:S01]  /*1ae0*/  FFMA R25, R87, R39.reuse, R30 ;  /* 0x0000002757197223 */ /* 0x080fe2000000001e */
[-C--:B------:R-:W-:Y:S01]  /*1af0*/  FFMA R23, R79, R38.reuse, R22 ;  /* 0x000000264f177223 */ /* 0x080fe20000000016 */
[-C--:B------:R-:W-:Y:S01]  /*1b00*/  FFMA R89, R102, R38.reuse, R89 ;  /* 0x0000002666597223 */ /* 0x080fe20000000059 */
[-CC-:B------:R-:W-:Y:S01]  /*1b10*/  FFMA R30, R85, R39.reuse, R32.reuse ;  /* 0x00000027551e7223 */ /* 0x180fe20000000020 */
[----:B------:R-:W-:Y:S01]  /*1b20*/  FFMA R87, R87, R39, R32 ;  /* 0x0000002757577223 */ /* 0x000fe20000000020 */
[CC--:B------:R-:W-:Y:S01]  /*1b30*/  FFMA R21, R79.reuse, R38.reuse, R28 ;  /* 0x000000264f157223 */ /* 0x0c0fe2000000001c */
[CC--:B------:R-:W-:Y:S01]  /*1b40*/  FFMA R20, R79.reuse, R38.reuse, R20 ;  /* 0x000000264f147223 */ /* 0x0c0fe20000000014 */
[----:B------:R-:W-:Y:S01]  /*1b50*/  FFMA R22, R79, R38, R29 ;  /* 0x000000264f167223 */ /* 0x000fe2000000001d */
[----:B------:R-:W-:Y:S01]  /*1b60*/  FFMA R48, R97, UR9, R48 ;  /* 0x0000000961307c23 */ /* 0x000fe20008000030 */
        /* <DEDUP_REMOVED lines=14> */
[----:B------:R0:W-:Y:S01]  /*1c50*/  STL.64 [UR8+0x10], R26 ;  /* 0x0000101aff007987 */ /* 0x0001e20008100a08 */
[----:B------:R-:W-:Y:S01]  /*1c60*/  UIADD3 UR8, UPT, UPT, UR8, 0x18, URZ ;  /* 0x0000001808087890 */ /* 0x000fe2000fffe0ff */
[----:B------:R-:W-:Y:S11]  /*1c70*/  BRA.U !UP0, `(.L_x_79) ;  /* 0xfffffff108d47547 */ /* 0x000ff6000b83ffff */
.L_x_78:
[----:B------:R-:W-:Y:S01]  /*1c80*/  IADD3 R2, PT, PT, R0, -0xd000000, RZ ;  /* 0xf300000000027810 */ /* 0x000fe20007ffe0ff */
[----:B------:R1:W2:Y:S01]  /*1c90*/  MUFU.RSQ R5, R0 ;  /* 0x0000000000057308 */ /* 0x0002a20000001400 */
[----:B------:R-:W-:Y:S01]  /*1ca0*/  IADD3 R4, P2, PT, R73, R4, RZ ;  /* 0x0000000449047210 */ /* 0x000fe20007f5e0ff */
[----:B------:R-:W-:Y:S01]  /*1cb0*/  BSSY.RECONVERGENT B0, `(.L_x_80) ;  /* 0x000000c000007945 */ /* 0x000fe20003800200 */
[----:B------:R-:W-:Y:S02]  /*1cc0*/  ISETP.GT.U32.AND P1, PT, R2, 0x727fffff, PT ;  /* 0x727fffff0200780c */ /* 0x000fe40003f24070 */
[----:B------:R-:W-:-:S11]  /*1cd0*/  IADD3.X R71, PT, PT, R71, R70, RZ, P2, !PT ;  /* 0x0000004647477210 */ /* 0x000fd600017fe4ff */
[----:B-1----:R-:W-:Y:S05]  /*1ce0*/  @!P1 BRA `(.L_x_81) ;  /* 0x0000000000109947 */ /* 0x002fea0003800000 */
[----:B------:R-:W-:-:S07]  /*1cf0*/  MOV R73, 0x1d10 ;  /* 0x00001d1000497802 */ /* 0x000fce0000000f00 */
[----:B0-2---:R-:W-:Y:S05]  /*1d00*/  CALL.REL.NOINC `($__internal_4_$__cuda_sm20_sqrt_rn_f32_slowpath) ;  /* 0x0000004c007c7944 */ /* 0x005fea0003c00000 */
[----:B------:R-:W-:Y:S01]  /*1d10*/  MOV R2, R0 ;  /* 0x0000000000027202 */ /* 0x000fe20000000f00 */
[----:B------:R-:W-:Y:S06]  /*1d20*/  BRA `(.L_x_82) ;  /* 0x0000000000107947 */ /* 0x000fec0003800000 */
.L_x_81:
[C---:B--2---:R-:W-:Y:S01]  /*1d30*/  FMUL.FTZ R3, R5.reuse, R0 ;  /* 0x0000000005037220 */ /* 0x044fe20000410000 */
[----:B------:R-:W-:-:S03]  /*1d40*/  FMUL.FTZ R2, R5, 0.5 ;  /* 0x3f00000005027820 */ /* 0x000fc60000410000 */
[----:B------:R-:W-:-:S04]  /*1d50*/  FFMA R0, -R3, R3, R0 ;  /* 0x0000000303007223 */ /* 0x000fc80000000100 */
[----:B------:R-:W-:-:S07]  /*1d60*/  FFMA R2, R0, R2, R3 ;  /* 0x0000000200027223 */ /* 0x000fce0000000003 */
.L_x_82:
[----:B------:R-:W-:Y:S05]  /*1d70*/  BSYNC.RECONVERGENT B0 ;  /* 0x0000000000007941 */ /* 0x000fea0003800200 */
.L_x_80:
[----:B------:R-:W-:Y:S01]  /*1d80*/  IADD3 R0, PT, PT, R2, 0x1800000, RZ ;  /* 0x0180000002007810 */ /* 0x000fe20007ffe0ff */
[----:B------:R-:W-:Y:S03]  /*1d90*/  BSSY.RECONVERGENT B1, `(.L_x_83) ;  /* 0x000000c000017945 */ /* 0x000fe60003800200 */
[----:B------:R-:W-:-:S04]  /*1da0*/  LOP3.LUT R0, R0, 0x7f800000, RZ, 0xc0, !PT ;  /* 0x7f80000000007812 */ /* 0x000fc800078ec0ff */
[----:B------:R-:W-:-:S13]  /*1db0*/  ISETP.GT.U32.AND P1, PT, R0, 0x1ffffff, PT ;  /* 0x01ffffff0000780c */ /* 0x000fda0003f24070 */
[----:B------:R-:W-:Y:S05]  /*1dc0*/  @P1 BRA `(.L_x_84) ;  /* 0x0000000000101947 */ /* 0x000fea0003800000 */
[----:B------:R-:W-:-:S07]  /*1dd0*/  MOV R75, 0x1df0 ;  /* 0x00001df0004b7802 */ /* 0x000fce0000000f00 */
[----:B0-----:R-:W-:Y:S05]  /*1de0*/  CALL.REL.NOINC `($__internal_3_$__cuda_sm20_rcp_rn_f32_slowpath) ;  /* 0x00000048006c7944 */ /* 0x001fea0003c00000 */
[----:B------:R-:W-:Y:S01]  /*1df0*/  MOV R5, R0 ;  /* 0x0000000000057202 */ /* 0x000fe20000000f00 */
[----:B------:R-:W-:Y:S06]  /*1e00*/  BRA `(.L_x_85) ;  /* 0x0000000000107947 */ /* 0x000fec0003800000 */
.L_x_84:
[----:B------:R-:W1:Y:S02]  /*1e10*/  MUFU.RCP R5, R2 ;  /* 0x0000000200057308 */ /* 0x000e640000001000 */
[----:B-1----:R-:W-:-:S04]  /*1e20*/  FFMA R0, R5, R2, -1 ;  /* 0xbf80000005007423 */ /* 0x002fc80000000002 */
[----:B------:R-:W-:-:S04]  /*1e30*/  FADD.FTZ R0, -R0, -RZ ;  /* 0x800000ff00007221 */ /* 0x000fc80000010100 */
[----:B------:R-:W-:-:S07]  /*1e40*/  FFMA R5, R5, R0, R5 ;  /* 0x0000000005057223 */ /* 0x000fce0000000005 */
.L_x_85:
[----:B------:R-:W-:Y:S05]  /*1e50*/  BSYNC.RECONVERGENT B1 ;  /* 0x0000000000017941 */ /* 0x000fea0003800200 */
.L_x_83:
[----:B------:R-:W-:Y:S01]  /*1e60*/  IADD3 R0, PT, PT, R74, -0xd000000, RZ ;  /* 0xf30000004a007810 */ /* 0x000fe20007ffe0ff */
[----:B------:R1:W2:Y:S01]  /*1e70*/  MUFU.RSQ R7, R74 ;  /* 0x0000004a00077308 */ /* 0x0002a20000001400 */
[----:B------:R-:W-:Y:S02]  /*1e80*/  BSSY.RECONVERGENT B0, `(.L_x_86) ;  /* 0x000000c000007945 */ /* 0x000fe40003800200 */
[----:B------:R-:W-:-:S13]  /*1e90*/  ISETP.GT.U32.AND P1, PT, R0, 0x727fffff, PT ;  /* 0x727fffff0000780c */ /* 0x000fda0003f24070 */
[----:B-1----:R-:W-:Y:S05]  /*1ea0*/  @!P1 BRA `(.L_x_87) ;  /* 0x0000000000149947 */ /* 0x002fea0003800000 */
[----:B------:R-:W-:Y:S02]  /*1eb0*/  MOV R0, R74 ;  /* 0x0000004a00007202 */ /* 0x000fe40000000f00 */
[----:B------:R-:W-:-:S07]  /*1ec0*/  MOV R73, 0x1ee0 ;  /* 0x00001ee000497802 */ /* 0x000fce0000000f00 */
[----:B0-2---:R-:W-:Y:S05]  /*1ed0*/  CALL.REL.NOINC `($__internal_4_$__cuda_sm20_sqrt_rn_f32_slowpath) ;  /* 0x0000004c00087944 */ /* 0x005fea0003c00000 */
[----:B------:R-:W-:Y:S01]  /*1ee0*/  MOV R2, R0 ;  /* 0x0000000000027202 */ /* 0x000fe20000000f00 */
[----:B------:R-:W-:Y:S06]  /*1ef0*/  BRA `(.L_x_88) ;  /* 0x0000000000107947 */ /* 0x000fec0003800000 */
.L_x_87:
[C---:B--2---:R-:W-:Y:S01]  /*1f00*/  FMUL.FTZ R3, R7.reuse, R74 ;  /* 0x0000004a07037220 */ /* 0x044fe20000410000 */
[----:B------:R-:W-:-:S03]  /*1f10*/  FMUL.FTZ R0, R7, 0.5 ;  /* 0x3f00000007007820 */ /* 0x000fc60000410000 */
[----:B------:R-:W-:-:S04]  /*1f20*/  FFMA R2, -R3, R3, R74 ;  /* 0x0000000303027223 */ /* 0x000fc8000000014a */
[----:B------:R-:W-:-:S07]  /*1f30*/  FFMA R2, R2, R0, R3 ;  /* 0x0000000002027223 */ /* 0x000fce0000000003 */
.L_x_88:
[----:B------:R-:W-:Y:S05]  /*1f40*/  BSYNC.RECONVERGENT B0 ;  /* 0x0000000000007941 */ /* 0x000fea0003800200 */
.L_x_86:
        /* <DEDUP_REMOVED lines=9> */
.L_x_90:
[----:B------:R-:W1:Y:S02]  /*1fe0*/  MUFU.RCP R3, R2 ;  /* 0x0000000200037308 */ /* 0x000e640000001000 */
[----:B-1----:R-:W-:-:S04]  /*1ff0*/  FFMA R0, R3, R2, -1 ;  /* 0xbf80000003007423 */ /* 0x002fc80000000002 */
[----:B------:R-:W-:-:S04]  /*2000*/  FADD.FTZ R0, -R0, -RZ ;  /* 0x800000ff00007221 */ /* 0x000fc80000010100 */
[----:B------:R-:W-:-:S07]  /*2010*/  FFMA R6, R3, R0, R3 ;  /* 0x0000000003067223 */ /* 0x000fce0000000003 */
.L_x_91:
[----:B------:R-:W-:Y:S05]  /*2020*/  BSYNC.RECONVERGENT B1 ;  /* 0x0000000000017941 */ /* 0x000fea0003800200 */
.L_x_89:
        /* <DEDUP_REMOVED lines=10> */
.L_x_93:
[C---:B--2---:R-:W-:Y:S01]  /*20d0*/  FMUL.FTZ R3, R7.reuse, R72 ;  /* 0x0000004807037220 */ /* 0x044fe20000410000 */
[----:B------:R-:W-:-:S03]  /*20e0*/  FMUL.FTZ R0, R7, 0.5 ;  /* 0x3f00000007007820 */ /* 0x000fc60000410000 */
[----:B------:R-:W-:-:S04]  /*20f0*/  FFMA R2, -R3, R3, R72 ;  /* 0x0000000303027223 */ /* 0x000fc80000000148 */
[----:B------:R-:W-:-:S07]  /*2100*/  FFMA R2, R2, R0, R3 ;  /* 0x0000000002027223 */ /* 0x000fce0000000003 */
.L_x_94:
[----:B------:R-:W-:Y:S05]  /*2110*/  BSYNC.RECONVERGENT B0 ;  /* 0x0000000000007941 */ /* 0x000fea0003800200 */
.L_x_92:
        /* <DEDUP_REMOVED lines=9> */
.L_x_96:
[----:B------:R-:W1:Y:S02]  /*21b0*/  MUFU.RCP R7, R2 ;  /* 0x0000000200077308 */ /* 0x000e640000001000 */
[----:B-1----:R-:W-:-:S04]  /*21c0*/  FFMA R0, R7, R2, -1 ;  /* 0xbf80000007007423 */ /* 0x002fc80000000002 */
[----:B------:R-:W-:-:S04]  /*21d0*/  FADD.FTZ R0, -R0, -RZ ;  /* 0x800000ff00007221 */ /* 0x000fc80000010100 */
[----:B------:R-:W-:-:S07]  /*21e0*/  FFMA R7, R7, R0, R7 ;  /* 0x0000000007077223 */ /* 0x000fce0000000007 */
.L_x_97:
[----:B------:R-:W-:Y:S05]  /*21f0*/  BSYNC.RECONVERGENT B1 ;  /* 0x0000000000017941 */ /* 0x000fea0003800200 */
.L_x_95:
        /* <DEDUP_REMOVED lines=10> */
.L_x_99:
[C---:B--2---:R-:W-:Y:S01]  /*22a0*/  FMUL.FTZ R3, R9.reuse, R40 ;  /* 0x0000002809037220 */ /* 0x044fe20000410000 */
[----:B------:R-:W-:-:S03]  /*22b0*/  FMUL.FTZ R0, R9, 0.5 ;  /* 0x3f00000009007820 */ /* 0x000fc60000410000 */
[----:B------:R-:W-:-:S04]  /*22c0*/  FFMA R2, -R3, R3, R40 ;  /* 0x0000000303027223 */ /* 0x000fc80000000128 */
[----:B------:R-:W-:-:S07]  /*22d0*/  FFMA R2, R2, R0, R3 ;  /* 0x0000000002027223 */ /* 0x000fce0000000003 */
.L_x_100:
[----:B------:R-:W-:Y:S05]  /*22e0*/  BSYNC.RECONVERGENT B0 ;  /* 0x0000000000007941 */ /* 0x000fea0003800200 */
.L_x_98:
        /* <DEDUP_REMOVED lines=9> */
.L_x_102:
[----:B------:R-:W1:Y:S02]  /*2380*/  MUFU.RCP R3, R2 ;  /* 0x0000000200037308 */ /* 0x000e640000001000 */
[----:B-1----:R-:W-:-:S04]  /*2390*/  FFMA R0, R3, R2, -1 ;  /* 0xbf80000003007423 */ /* 0x002fc80000000002 */
[----:B------:R-:W-:-:S04]  /*23a0*/  FADD.FTZ R0, -R0, -RZ ;  /* 0x800000ff00007221 */ /* 0x000fc80000010100 */
[----:B------:R-:W-:-:S07]  /*23b0*/  FFMA R8, R3, R0, R3 ;  /* 0x0000000003087223 */ /* 0x000fce0000000003 */
.L_x_103:
[----:B------:R-:W-:Y:S05]  /*23c0*/  BSYNC.RECONVERGENT B1 ;  /* 0x0000000000017941 */ /* 0x000fea0003800200 */
.L_x_101:
[----:B------:R-:W-:Y:S01]  /*23d0*/  IADD3 R2, PT, PT, R41, -0xd000000, RZ ;  /* 0xf300000029027810 */ /* 0x000fe20007ffe0ff */
[----:B------:R1:W2:Y:S01]  /*23e0*/  MUFU.RSQ R0, R41 ;  /* 0x0000002900007308 */ /* 0x0002a20000001400 */
[----:B------:R-:W-:Y:S02]  /*23f0*/  BSSY.RECONVERGENT B0, `(.L_x_104) ;  /* 0x000000c000007945 */ /* 0x000fe40003800200 */
[----:B------:R-:W-:-:S13]  /*2400*/  ISETP.GT.U32.AND P1, PT, R2, 0x727fffff, PT ;  /* 0x727fffff0200780c */ /* 0x000fda0003f24070 */
[----:B-1----:R-:W-:Y:S05]  /*2410*/  @!P1 BRA `(.L_x_105) ;  /* 0x0000000000149947 */ /* 0x002fea0003800000 */
[----:B--2---:R-:W-:Y:S02]  /*2420*/  MOV R0, R41 ;  /* 0x0000002900007202 */ /* 0x004fe40000000f00 */
[----:B------:R-:W-:-:S07]  /*2430*/  MOV R73, 0x2450 ;  /* 0x0000245000497802 */ /* 0x000fce0000000f00 */
[----:B0-----:R-:W-:Y:S05]  /*2440*/  CALL.REL.NOINC `($__internal_4_$__cuda_sm20_sqrt_rn_f32_slowpath) ;  /* 0x0000004400ac7944 */ /* 0x001fea0003c00000 */
[----:B------:R-:W-:Y:S01]  /*2450*/  MOV R2, R0 ;  /* 0x0000000000027202 */ /* 0x000fe20000000f00 */
[----:B------:R-:W-:Y:S06]  /*2460*/  BRA `(.L_x_106) ;  /* 0x0000000000107947 */ /* 0x000fec0003800000 */
.L_x_105:
[C---:B--2---:R-:W-:Y:S01]  /*2470*/  FMUL.FTZ R2, R0.reuse, R41 ;  /* 0x0000002900027220 */ /* 0x044fe20000410000 */
[----:B------:R-:W-:-:S03]  /*2480*/  FMUL.FTZ R0, R0, 0.5 ;  /* 0x3f00000000007820 */ /* 0x000fc60000410000 */
[----:B------:R-:W-:-:S04]  /*2490*/  FFMA R41, -R2, R2, R41 ;  /* 0x0000000202297223 */ /* 0x000fc80000000129 */
[----:B------:R-:W-:-:S07]  /*24a0*/  FFMA R2, R41, R0, R2 ;  /* 0x0000000029027223 */ /* 0x000fce0000000002 */
.L_x_106:
[----:B------:R-:W-:Y:S05]  /*24b0*/  BSYNC.RECONVERGENT B0 ;  /* 0x0000000000007941 */ /* 0x000fea0003800200 */
.L_x_104:
        /* <DEDUP_REMOVED lines=9> */
.L_x_108:
[----:B------:R-:W1:Y:S02]  /*2550*/  MUFU.RCP R9, R2 ;  /* 0x0000000200097308 */ /* 0x000e640000001000 */
[----:B-1----:R-:W-:-:S04]  /*2560*/  FFMA R0, R9, R2, -1 ;  /* 0xbf80000009007423 */ /* 0x002fc80000000002 */
[----:B------:R-:W-:-:S04]  /*2570*/  FADD.FTZ R0, -R0, -RZ ;  /* 0x800000ff00007221 */ /* 0x000fc80000010100 */
[----:B------:R-:W-:-:S07]  /*2580*/  FFMA R9, R9, R0, R9 ;  /* 0x0000000009097223 */ /* 0x000fce0000000009 */
.L_x_109:
[----:B------:R-:W-:Y:S05]  /*2590*/  BSYNC.RECONVERGENT B1 ;  /* 0x0000000000017941 */ /* 0x000fea0003800200 */
.L_x_107:
        /* <DEDUP_REMOVED lines=10> */
.L_x_111:
[C---:B--2---:R-:W-:Y:S01]  /*2640*/  FMUL.FTZ R3, R11.reuse, R42 ;  /* 0x0000002a0b037220 */ /* 0x044fe20000410000 */
[----:B------:R-:W-:-:S03]  /*2650*/  FMUL.FTZ R0, R11, 0.5 ;  /* 0x3f0000000b007820 */ /* 0x000fc60000410000 */
[----:B------:R-:W-:-:S04]  /*2660*/  FFMA R2, -R3, R3, R42 ;  /* 0x0000000303027223 */ /* 0x000fc8000000012a */
[----:B------:R-:W-:-:S07]  /*2670*/  FFMA R2, R2, R0, R3 ;  /* 0x0000000002027223 */ /* 0x000fce0000000003 */
.L_x_112:
[----:B------:R-:W-:Y:S05]  /*2680*/  BSYNC.RECONVERGENT B0 ;  /* 0x0000000000007941 */ /* 0x000fea0003800200 */
.L_x_110:
        /* <DEDUP_REMOVED lines=9> */
.L_x_114:
[----:B------:R-:W1:Y:S02]  /*2720*/  MUFU.RCP R3, R2 ;  /* 0x0000000200037308 */ /* 0x000e640000001000 */
[----:B-1----:R-:W-:-:S04]  /*2730*/  FFMA R0, R3, R2, -1 ;  /* 0xbf80000003007423 */ /* 0x002fc80000000002 */
[----:B------:R-:W-:-:S04]  /*2740*/  FADD.FTZ R0, -R0, -RZ ;  /* 0x800000ff00007221 */ /* 0x000fc80000010100 */
[----:B------:R-:W-:-:S07]  /*2750*/  FFMA R10, R3, R0, R3 ;  /* 0x00000000030a7223 */ /* 0x000fce0000000003 */
.L_x_115:
[----:B------:R-:W-:Y:S05]  /*2760*/  BSYNC.RECONVERGENT B1 ;  /* 0x0000000000017941 */ /* 0x000fea0003800200 */
.L_x_113:
        /* <DEDUP_REMOVED lines=10> */
.L_x_117:
[C---:B--2---:R-:W-:Y:S01]  /*2810*/  FMUL.FTZ R2, R0.reuse, R43 ;  /* 0x0000002b00027220 */ /* 0x044fe20000410000 */
[----:B------:R-:W-:-:S03]  /*2820*/  FMUL.FTZ R0, R0, 0.5 ;  /* 0x3f00000000007820 */ /* 0x000fc60000410000 */
[----:B------:R-:W-:-:S04]  /*2830*/  FFMA R43, -R2, R2, R43 ;  /* 0x00000002022b7223 */ /* 0x000fc8000000012b */
[----:B------:R-:W-:-:S07]  /*2840*/  FFMA R2, R43, R0, R2 ;  /* 0x000000002b027223 */ /* 0x000fce0000000002 */
.L_x_118:
[----:B------:R-:W-:Y:S05]  /*2850*/  BSYNC.RECONVERGENT B0 ;  /* 0x0000000000007941 */ /* 0x000fea0003800200 */
.L_x_116:
        /* <DEDUP_REMOVED lines=9> */
.L_x_120:
[----:B------:R-:W1:Y:S02]  /*28f0*/  MUFU.RCP R11, R2 ;  /* 0x00000002000b7308 */ /* 0x000e640000001000 */
[----:B-1----:R-:W-:-:S04]  /*2900*/  FFMA R0, R11, R2, -1 ;  /* 0xbf8000000b007423 */ /* 0x002fc80000000002 */
[----:B------:R-:W-:-:S04]  /*2910*/  FADD.FTZ R0, -R0, -RZ ;  /* 0x800000ff00007221 */ /* 0x000fc80000010100 */
[----:B------:R-:W-:-:S07]  /*2920*/  FFMA R11, R11, R0, R11 ;  /* 0x000000000b0b7223 */ /* 0x000fce000000000b */
.L_x_121:
[----:B------:R-:W-:Y:S05]  /*2930*/  BSYNC.RECONVERGENT B1 ;  /* 0x0000000000017941 */ /* 0x000fea0003800200 */
.L_x_119:
        /* <DEDUP_REMOVED lines=10> */
.L_x_123:
[C---:B--2---:R-:W-:Y:S01]  /*29e0*/  FMUL.FTZ R3, R13.reuse, R44 ;  /* 0x0000002c0d037220 */ /* 0x044fe20000410000 */
[----:B------:R-:W-:-:S03]  /*29f0*/  FMUL.FTZ R0, R13, 0.5 ;  /* 0x3f0000000d007820 */ /* 0x000fc60000410000 */
[----:B------:R-:W-:-:S04]  /*2a00*/  FFMA R2, -R3, R3, R44 ;  /* 0x0000000303027223 */ /* 0x000fc8000000012c */
[----:B------:R-:W-:-:S07]  /*2a10*/  FFMA R2, R2, R0, R3 ;  /* 0x0000000002027223 */ /* 0x000fce0000000003 */
.L_x_124:
[----:B------:R-:W-:Y:S05]  /*2a20*/  BSYNC.RECONVERGENT B0 ;  /* 0x0000000000007941 */ /* 0x000fea0003800200 */
.L_x_122:
        /* <DEDUP_REMOVED lines=9> */
.L_x_126:
[----:B------:R-:W1:Y:S02]  /*2ac0*/  MUFU.RCP R3, R2 ;  /* 0x0000000200037308 */ /* 0x000e640000001000 */
[----:B-1----:R-:W-:-:S04]  /*2ad0*/  FFMA R0, R3, R2, -1 ;  /* 0xbf80000003007423 */ /* 0x002fc80000000002 */
[----:B------:R-:W-:-:S04]  /*2ae0*/  FADD.FTZ R0, -R0, -RZ ;  /* 0x800000ff00007221 */ /* 0x000fc80000010100 */
[----:B------:R-:W-:-:S07]  /*2af0*/  FFMA R12, R3, R0, R3 ;  /* 0x00000000030c7223 */ /* 0x000fce0000000003 */
.L_x_127:
[----:B------:R-:W-:Y:S05]  /*2b00*/  BSYNC.RECONVERGENT B1 ;  /* 0x0000000000017941 */ /* 0x000fea0003800200 */
.L_x_125:
        /* <DEDUP_REMOVED lines=10> */
.L_x_129:
[C---:B--2---:R-:W-:Y:S01]  /*2bb0*/  FMUL.FTZ R2, R0.reuse, R45 ;  /* 0x0000002d00027220 */ /* 0x044fe20000410000 */
[----:B------:R-:W-:-:S03]  /*2bc0*/  FMUL.FTZ R0, R0, 0.5 ;  /* 0x3f00000000007820 */ /* 0x000fc60000410000 */
[----:B------:R-:W-:-:S04]  /*2bd0*/  FFMA R45, -R2, R2, R45 ;  /* 0x00000002022d7223 */ /* 0x000fc8000000012d */
[----:B------:R-:W-:-:S07]  /*2be0*/  FFMA R2, R45, R0, R2 ;  /* 0x000000002d027223 */ /* 0x000fce0000000002 */
.L_x_130:
[----:B------:R-:W-:Y:S05]  /*2bf0*/  BSYNC.RECONVERGENT B0 ;  /* 0x0000000000007941 */ /* 0x000fea0003800200 */
.L_x_128:
        /* <DEDUP_REMOVED lines=9> */
.L_x_132:
[----:B------:R-:W1:Y:S02]  /*2c90*/  MUFU.RCP R13, R2 ;  /* 0x00000002000d7308 */ /* 0x000e640000001000 */
[----:B-1----:R-:W-:-:S04]  /*2ca0*/  FFMA R0, R13, R2, -1 ;  /* 0xbf8000000d007423 */ /* 0x002fc80000000002 */
[----:B------:R-:W-:-:S04]  /*2cb0*/  FADD.FTZ R0, -R0, -RZ ;  /* 0x800000ff00007221 */ /* 0x000fc80000010100 */
[----:B------:R-:W-:-:S07]  /*2cc0*/  FFMA R13, R13, R0, R13 ;  /* 0x000000000d0d7223 */ /* 0x000fce000000000d */
.L_x_133:
[----:B------:R-:W-:Y:S05]  /*2cd0*/  BSYNC.RECONVERGENT B1 ;  /* 0x0000000000017941 */ /* 0x000fea0003800200 */
.L_x_131:
        /* <DEDUP_REMOVED lines=10> */
.L_x_135:
[C---:B--2---:R-:W-:Y:S01]  /*2d80*/  FMUL.FTZ R3, R15.reuse, R46 ;  /* 0x0000002e0f037220 */ /* 0x044fe20000410000 */
[----:B------:R-:W-:-:S03]  /*2d90*/  FMUL.FTZ R0, R15, 0.5 ;  /* 0x3f0000000f007820 */ /* 0x000fc60000410000 */
[----:B------:R-:W-:-:S04]  /*2da0*/  FFMA R2, -R3, R3, R46 ;  /* 0x0000000303027223 */ /* 0x000fc8000000012e */
[----:B------:R-:W-:-:S07]  /*2db0*/  FFMA R2, R2, R0, R3 ;  /* 0x0000000002027223 */ /* 0x000fce0000000003 */
.L_x_136:
[----:B------:R-:W-:Y:S05]  /*2dc0*/  BSYNC.RECONVERGENT B0 ;  /* 0x0000000000007941 */ /* 0x000fea0003800200 */
.L_x_134:
        /* <DEDUP_REMOVED lines=9> */
.L_x_138:
[----:B------:R-:W1:Y:S02]  /*2e60*/  MUFU.RCP R3, R2 ;  /* 0x0000000200037308 */ /* 0x000e640000001000 */
[----:B-1----:R-:W-:-:S04]  /*2e70*/  FFMA R0, R3, R2, -1 ;  /* 0xbf80000003007423 */ /* 0x002fc80000000002 */
[----:B------:R-:W-:-:S04]  /*2e80*/  FADD.FTZ R0, -R0, -RZ ;  /* 0x800000ff00007221 */ /* 0x000fc80000010100 */
[----:B------:R-:W-:-:S07]  /*2e90*/  FFMA R14, R3, R0, R3 ;  /* 0x00000000030e7223 */ /* 0x000fce0000000003 */
.L_x_139:
[----:B------:R-:W-:Y:S05]  /*2ea0*/  BSYNC.RECONVERGENT B1 ;  /* 0x0000000000017941 */ /* 0x000fea0003800200 */
.L_x_137:
        /* <DEDUP_REMOVED lines=10> */
.L_x_141:
[C---:B--2---:R-:W-:Y:S01]  /*2f50*/  FMUL.FTZ R2, R0.reuse, R47 ;  /* 0x0000002f00027220 */ /* 0x044fe20000410000 */
[----:B------:R-:W-:-:S03]  /*2f60*/  FMUL.FTZ R0, R0, 0.5 ;  /* 0x3f00000000007820 */ /* 0x000fc60000410000 */
[----:B------:R-:W-:-:S04]  /*2f70*/  FFMA R47, -R2, R2, R47 ;  /* 0x00000002022f7223 */ /* 0x000fc8000000012f */
[----:B------:R-:W-:-:S07]  /*2f80*/  FFMA R2, R47, R0, R2 ;  /* 0x000000002f027223 */ /* 0x000fce0000000002 */
.L_x_142:
[----:B------:R-:W-:Y:S05]  /*2f90*/  BSYNC.RECONVERGENT B0 ;  /* 0x0000000000007941 */ /* 0x000fea0003800200 */
.L_x_140:
        /* <DEDUP_REMOVED lines=9> */
.L_x_144:
[----:B------:R-:W1:Y:S02]  /*3030*/  MUFU.RCP R15, R2 ;  /* 0x00000002000f7308 */ /* 0x000e640000001000 */
[----:B-1----:R-:W-:-:S04]  /*3040*/  FFMA R0, R15, R2, -1 ;  /* 0xbf8000000f007423 */ /* 0x002fc80000000002 */
[----:B------:R-:W-:-:S04]  /*3050*/  FADD.FTZ R0, -R0, -RZ ;  /* 0x800000ff00007221 */ /* 0x000fc80000010100 */
[----:B------:R-:W-:-:S07]  /*3060*/  FFMA R15, R15, R0, R15 ;  /* 0x000000000f0f7223 */ /* 0x000fce000000000f */
.L_x_145:
[----:B------:R-:W-:Y:S05]  /*3070*/  BSYNC.RECONVERGENT B1 ;  /* 0x0000000000017941 */ /* 0x000fea0003800200 */
.L_x_143:
        /* <DEDUP_REMOVED lines=10> */
.L_x_147:
[C---:B--2---:R-:W-:Y:S01]  /*3120*/  FMUL.FTZ R3, R17.reuse, R48 ;  /* 0x0000003011037220 */ /* 0x044fe20000410000 */
[----:B------:R-:W-:-:S03]  /*3130*/  FMUL.FTZ R0, R17, 0.5 ;  /* 0x3f00000011007820 */ /* 0x000fc60000410000 */
[----:B------:R-:W-:-:S04]  /*3140*/  FFMA R2, -R3, R3, R48 ;  /* 0x0000000303027223 */ /* 0x000fc80000000130 */
[----:B------:R-:W-:-:S07]  /*3150*/  FFMA R2, R2, R0, R3 ;  /* 0x0000000002027223 */ /* 0x000fce0000000003 */
.L_x_148:
[----:B------:R-:W-:Y:S05]  /*3160*/  BSYNC.RECONVERGENT B0 ;  /* 0x0000000000007941 */ /* 0x000fea0003800200 */
.L_x_146:
        /* <DEDUP_REMOVED lines=9> */
.L_x_150:
[----:B------:R-:W1:Y:S02]  /*3200*/  MUFU.RCP R3, R2 ;  /* 0x0000000200037308 */ /* 0x000e640000001000 */
[----:B-1----:R-:W-:-:S04]  /*3210*/  FFMA R0, R3, R2, -1 ;  /* 0xbf80000003007423 */ /* 0x002fc80000000002 */
[----:B------:R-:W-:-:S04]  /*3220*/  FADD.FTZ R0, -R0, -RZ ;  /* 0x800000ff00007221 */ /* 0x000fc80000010100 */
[----:B------:R-:W-:-:S07]  /*3230*/  FFMA R16, R3, R0, R3 ;  /* 0x0000000003107223 */ /* 0x000fce0000000003 */
.L_x_151:
[----:B------:R-:W-:Y:S05]  /*3240*/  BSYNC.RECONVERGENT B1 ;  /* 0x0000000000017941 */ /* 0x000fea0003800200 */
.L_x_149:
        /* <DEDUP_REMOVED lines=10> */
.L_x_153:
[C---:B--2---:R-:W-:Y:S01]  /*32f0*/  FMUL.FTZ R2, R0.reuse, R49 ;  /* 0x0000003100027220 */ /* 0x044fe20000410000 */
[----:B------:R-:W-:-:S03]  /*3300*/  FMUL.FTZ R0, R0, 0.5 ;  /* 0x3f00000000007820 */ /* 0x000fc60000410000 */
[----:B------:R-:W-:-:S04]  /*3310*/  FFMA R49, -R2, R2, R49 ;  /* 0x0000000202317223 */ /* 0x000fc80000000131 */
[----:B------:R-:W-:-:S07]  /*3320*/  FFMA R2, R49, R0, R2 ;  /* 0x0000000031027223 */ /* 0x000fce0000000002 */
.L_x_154:
[----:B------:R-:W-:Y:S05]  /*3330*/  BSYNC.RECONVERGENT B0 ;  /* 0x0000000000007941 */ /* 0x000fea0003800200 */
.L_x_152:
        /* <DEDUP_REMOVED lines=9> */
.L_x_156:
[----:B------:R-:W1:Y:S02]  /*33d0*/  MUFU.RCP R17, R2 ;  /* 0x0000000200117308 */ /* 0x000e640000001000 */
[----:B-1----:R-:W-:-:S04]  /*33e0*/  FFMA R0, R17, R2, -1 ;  /* 0xbf80000011007423 */ /* 0x002fc80000000002 */
[----:B------:R-:W-:-:S04]  /*33f0*/  FADD.FTZ R0, -R0, -RZ ;  /* 0x800000ff00007221 */ /* 0x000fc80000010100 */
[----:B------:R-:W-:-:S07]  /*3400*/  FFMA R17, R17, R0, R17 ;  /* 0x0000000011117223 */ /* 0x000fce0000000011 */
.L_x_157:
[----:B------:R-:W-:Y:S05]  /*3410*/  BSYNC.RECONVERGENT B1 ;  /* 0x0000000000017941 */ /* 0x000fea0003800200 */
.L_x_155:
        /* <DEDUP_REMOVED lines=10> */
.L_x_159:
[C---:B--2---:R-:W-:Y:S01]  /*34c0*/  FMUL.FTZ R3, R19.reuse, R50 ;  /* 0x0000003213037220 */ /* 0x044fe20000410000 */
[----:B------:R-:W-:-:S03]  /*34d0*/  FMUL.FTZ R0, R19, 0.5 ;  /* 0x3f00000013007820 */ /* 0x000fc60000410000 */
[----:B------:R-:W-:-:S04]  /*34e0*/  FFMA R2, -R3, R3, R50 ;  /* 0x0000000303027223 */ /* 0x000fc80000000132 */
[----:B------:R-:W-:-:S07]  /*34f0*/  FFMA R2, R2, R0, R3 ;  /* 0x0000000002027223 */ /* 0x000fce0000000003 */
.L_x_160:
[----:B------:R-:W-:Y:S05]  /*3500*/  BSYNC.RECONVERGENT B0 ;  /* 0x0000000000007941 */ /* 0x000fea0003800200 */
.L_x_158:
        /* <DEDUP_REMOVED lines=9> */
.L_x_162:
[----:B------:R-:W1:Y:S02]  /*35a0*/  MUFU.RCP R3, R2 ;  /* 0x0000000200037308 */ /* 0x000e640000001000 */
[----:B-1----:R-:W-:-:S04]  /*35b0*/  FFMA R0, R3, R2, -1 ;  /* 0xbf80000003007423 */ /* 0x002fc80000000002 */
[----:B------:R-:W-:-:S04]  /*35c0*/  FADD.FTZ R0, -R0, -RZ ;  /* 0x800000ff00007221 */ /* 0x000fc80000010100 */
[----:B------:R-:W-:-:S07]  /*35d0*/  FFMA R18, R3, R0, R3 ;  /* 0x0000000003127223 */ /* 0x000fce0000000003 */
.L_x_163:
[----:B------:R-:W-:Y:S05]  /*35e0*/  BSYNC.RECONVERGENT B1 ;  /* 0x0000000000017941 */ /* 0x000fea0003800200 */
.L_x_161:
        /* <DEDUP_REMOVED lines=10> */
.L_x_165:
[C---:B--2---:R-:W-:Y:S01]  /*3690*/  FMUL.FTZ R2, R0.reuse, R51 ;  /* 0x0000003300027220 */ /* 0x044fe20000410000 */
[----:B------:R-:W-:-:S03]  /*36a0*/  FMUL.FTZ R0, R0, 0.5 ;  /* 0x3f00000000007820 */ /* 0x000fc60000410000 */
[----:B------:R-:W-:-:S04]  /*36b0*/  FFMA R51, -R2, R2, R51 ;  /* 0x0000000202337223 */ /* 0x000fc80000000133 */
[----:B------:R-:W-:-:S07]  /*36c0*/  FFMA R2, R51, R0, R2 ;  /* 0x0000000033027223 */ /* 0x000fce0000000002 */
.L_x_166:
[----:B------:R-:W-:Y:S05]  /*36d0*/  BSYNC.RECONVERGENT B0 ;  /* 0x0000000000007941 */ /* 0x000fea0003800200 */
.L_x_164:
        /* <DEDUP_REMOVED lines=9> */
.L_x_168:
[----:B------:R-:W1:Y:S02]  /*3770*/  MUFU.RCP R19, R2 ;  /* 0x0000000200137308 */ /* 0x000e640000001000 */
[----:B-1----:R-:W-:-:S04]  /*3780*/  FFMA R0, R19, R2, -1 ;  /* 0xbf80000013007423 */ /* 0x002fc80000000002 */
[----:B------:R-:W-:-:S04]  /*3790*/  FADD.FTZ R0, -R0, -RZ ;  /* 0x800000ff00007221 */ /* 0x000fc80000010100 */
[----:B------:R-:W-:-:S07]  /*37a0*/  FFMA R19, R19, R0, R19 ;  /* 0x0000000013137223 */ /* 0x000fce0000000013 */
.L_x_169:
[----:B------:R-:W-:Y:S05]  /*37b0*/  BSYNC.RECONVERGENT B1 ;  /* 0x0000000000017941 */ /* 0x000fea0003800200 */
.L_x_167:
        /* <DEDUP_REMOVED lines=8> */
[----:B------:R-:W-:Y:S01]  /*3840*/  IMAD.MOV.U32 R2, RZ, RZ, R0 ;  /* 0x000000ffff027224 */ /* 0x000fe200078e0000 */
[----:B------:R-:W-:Y:S06]  /*3850*/  BRA `(.L_x_172) ;  /* 0x0000000000107947 */ /* 0x000fec0003800000 */
.L_x_171:
[C---:B--2---:R-:W-:Y:S01]  /*3860*/  FMUL.FTZ R3, R21.reuse, R52 ;  /* 0x0000003415037220 */ /* 0x044fe20000410000 */
[----:B------:R-:W-:-:S03]  /*3870*/  FMUL.FTZ R0, R21, 0.5 ;  /* 0x3f00000015007820 */ /* 0x000fc60000410000 */
[----:B------:R-:W-:-:S04]  /*3880*/  FFMA R2, -R3, R3, R52 ;  /* 0x0000000303027223 */ /* 0x000fc80000000134 */
[----:B------:R-:W-:-:S07]  /*3890*/  FFMA R2, R2, R0, R3 ;  /* 0x0000000002027223 */ /* 0x000fce0000000003 */
.L_x_172:
[----:B------:R-:W-:Y:S05]  /*38a0*/  BSYNC.RECONVERGENT B0 ;  /* 0x0000000000007941 */ /* 0x000fea0003800200 */
.L_x_170:
        /* <DEDUP_REMOVED lines=9> */
.L_x_174:
[----:B------:R-:W1:Y:S02]  /*3940*/  MUFU.RCP R3, R2 ;  /* 0x0000000200037308 */ /* 0x000e640000001000 */
[----:B-1----:R-:W-:-:S04]  /*3950*/  FFMA R0, R3, R2, -1 ;  /* 0xbf80000003007423 */ /* 0x002fc80000000002 */
[----:B------:R-:W-:-:S04]  /*3960*/  FADD.FTZ R0, -R0, -RZ ;  /* 0x800000ff00007221 */ /* 0x000fc80000010100 */
[----:B------:R-:W-:-:S07]  /*3970*/  FFMA R20, R3, R0, R3 ;  /* 0x0000000003147223 */ /* 0x000fce0000000003 */
.L_x_175:
[----:B------:R-:W-:Y:S05]  /*3980*/  BSYNC.RECONVERGENT B1 ;  /* 0x0000000000017941 */ /* 0x000fea0003800200 */
.L_x_173:
        /* <DEDUP_REMOVED lines=10> */
.L_x_177:
[C---:B--2---:R-:W-:Y:S01]  /*3a30*/  FMUL.FTZ R2, R0.reuse, R53 ;  /* 0x0000003500027220 */ /* 0x044fe20000410000 */
[----:B------:R-:W-:-:S03]  /*3a40*/  FMUL.FTZ R0, R0, 0.5 ;  /* 0x3f00000000007820 */ /* 0x000fc60000410000 */
[----:B------:R-:W-:-:S04]  /*3a50*/  FFMA R53, -R2, R2, R53 ;  /* 0x0000000202357223 */ /* 0x000fc80000000135 */
[----:B------:R-:W-:-:S07]  /*3a60*/  FFMA R2, R53, R0, R2 ;  /* 0x0000000035027223 */ /* 0x000fce0000000002 */
.L_x_178:
[----:B------:R-:W-:Y:S05]  /*3a70*/  BSYNC.RECONVERGENT B0 ;  /* 0x0000000000007941 */ /* 0x000fea0003800200 */
.L_x_176:
        /* <DEDUP_REMOVED lines=9> */
.L_x_180:
[----:B------:R-:W1:Y:S02]  /*3b10*/  MUFU.RCP R21, R2 ;  /* 0x0000000200157308 */ /* 0x000e640000001000 */
[----:B-1----:R-:W-:-:S04]  /*3b20*/  FFMA R0, R21, R2, -1 ;  /* 0xbf80000015007423 */ /* 0x002fc80000000002 */
[----:B------:R-:W-:-:S04]  /*3b30*/  FADD.FTZ R0, -R0, -RZ ;  /* 0x800000ff00007221 */ /* 0x000fc80000010100 */
[----:B------:R-:W-:-:S07]  /*3b40*/  FFMA R21, R21, R0, R21 ;  /* 0x0000000015157223 */ /* 0x000fce0000000015 */
.L_x_181:
[----:B------:R-:W-:Y:S05]  /*3b50*/  BSYNC.RECONVERGENT B1 ;  /* 0x0000000000017941 */ /* 0x000fea0003800200 */
.L_x_179:
        /* <DEDUP_REMOVED lines=10> */
.L_x_183:
[C---:B--2---:R-:W-:Y:S01]  /*3c00*/  FMUL.FTZ R3, R23.reuse, R54 ;  /* 0x0000003617037220 */ /* 0x044fe20000410000 */
[----:B------:R-:W-:-:S03]  /*3c10*/  FMUL.FTZ R0, R23, 0.5 ;  /* 0x3f00000017007820 */ /* 0x000fc60000410000 */
[----:B------:R-:W-:-:S04]  /*3c20*/  FFMA R2, -R3, R3, R54 ;  /* 0x0000000303027223 */ /* 0x000fc80000000136 */
[----:B------:R-:W-:-:S07]  /*3c30*/  FFMA R2, R2, R0, R3 ;  /* 0x0000000002027223 */ /* 0x000fce0000000003 */
.L_x_184:
[----:B------:R-:W-:Y:S05]  /*3c40*/  BSYNC.RECONVERGENT B0 ;  /* 0x0000000000007941 */ /* 0x000fea0003800200 */
.L_x_182:
        /* <DEDUP_REMOVED lines=9> */
.L_x_186:
[----:B------:R-:W1:Y:S02]  /*3ce0*/  MUFU.RCP R3, R2 ;  /* 0x0000000200037308 */ /* 0x000e640000001000 */
[----:B-1----:R-:W-:-:S04]  /*3cf0*/  FFMA R0, R3, R2, -1 ;  /* 0xbf80000003007423 */ /* 0x002fc80000000002 */
[----:B------:R-:W-:-:S04]  /*3d00*/  FADD.FTZ R0, -R0, -RZ ;  /* 0x800000ff00007221 */ /* 0x000fc80000010100 */
[----:B------:R-:W-:-:S07]  /*3d10*/  FFMA R22, R3, R0, R3 ;  /* 0x0000000003167223 */ /* 0x000fce0000000003 */
.L_x_187:
[----:B------:R-:W-:Y:S05]  /*3d20*/  BSYNC.RECONVERGENT B1 ;  /* 0x0000000000017941 */ /* 0x000fea0003800200 */
.L_x_185:
        /* <DEDUP_REMOVED lines=10> */
.L_x_189:
[C---:B--2---:R-:W-:Y:S01]  /*3dd0*/  FMUL.FTZ R2, R0.reuse, R55 ;  /* 0x0000003700027220 */ /* 0x044fe20000410000 */
[----:B------:R-:W-:-:S03]  /*3de0*/  FMUL.FTZ R0, R0, 0.5 ;  /* 0x3f00000000007820 */ /* 0x000fc60000410000 */
[----:B------:R-:W-:-:S04]  /*3df0*/  FFMA R55, -R2, R2, R55 ;  /* 0x0000000202377223 */ /* 0x000fc80000000137 */
[----:B------:R-:W-:-:S07]  /*3e00*/  FFMA R2, R55, R0, R2 ;  /* 0x0000000037027223 */ /* 0x000fce0000000002 */
.L_x_190:
[----:B------:R-:W-:Y:S05]  /*3e10*/  BSYNC.RECONVERGENT B0 ;  /* 0x0000000000007941 */ /* 0x000fea0003800200 */
.L_x_188:
        /* <DEDUP_REMOVED lines=9> */
.L_x_192:
[----:B------:R-:W1:Y:S02]  /*3eb0*/  MUFU.RCP R23, R2 ;  /* 0x0000000200177308 */ /* 0x000e640000001000 */
[----:B-1----:R-:W-:-:S04]  /*3ec0*/  FFMA R0, R23, R2, -1 ;  /* 0xbf80000017007423 */ /* 0x002fc80000000002 */
[----:B------:R-:W-:-:S04]  /*3ed0*/  FADD.FTZ R0, -R0, -RZ ;  /* 0x800000ff00007221 */ /* 0x000fc80000010100 */
[----:B------:R-:W-:-:S07]  /*3ee0*/  FFMA R23, R23, R0, R23 ;  /* 0x0000000017177223 */ /* 0x000fce0000000017 */
.L_x_193:
[----:B------:R-:W-:Y:S05]  /*3ef0*/  BSYNC.RECONVERGENT B1 ;  /* 0x0000000000017941 */ /* 0x000fea0003800200 */
.L_x_191:
        /* <DEDUP_REMOVED lines=10> */
.L_x_195:
[C---:B--2---:R-:W-:Y:S01]  /*3fa0*/  FMUL.FTZ R3, R25.reuse, R56 ;  /* 0x0000003819037220 */ /* 0x044fe20000410000 */
[----:B------:R-:W-:-:S03]  /*3fb0*/  FMUL.FTZ R0, R25, 0.5 ;  /* 0x3f00000019007820 */ /* 0x000fc60000410000 */
[----:B------:R-:W-:-:S04]  /*3fc0*/  FFMA R2, -R3, R3, R56 ;  /* 0x0000000303027223 */ /* 0x000fc80000000138 */
[----:B------:R-:W-:-:S07]  /*3fd0*/  FFMA R2, R2, R0, R3 ;  /* 0x0000000002027223 */ /* 0x000fce0000000003 */
.L_x_196:
[----:B------:R-:W-:Y:S05]  /*3fe0*/  BSYNC.RECONVERGENT B0 ;  /* 0x0000000000007941 */ /* 0x000fea0003800200 */
.L_x_194:
        /* <DEDUP_REMOVED lines=9> */
.L_x_198:
[----:B------:R-:W1:Y:S02]  /*4080*/  MUFU.RCP R3, R2 ;  /* 0x0000000200037308 */ /* 0x000e640000001000 */
[----:B-1----:R-:W-:-:S04]  /*4090*/  FFMA R0, R3, R2, -1 ;  /* 0xbf80000003007423 */ /* 0x002fc80000000002 */
[----:B------:R-:W-:-:S04]  /*40a0*/  FADD.FTZ R0, -R0, -RZ ;  /* 0x800000ff00007221 */ /* 0x000fc80000010100 */
[----:B------:R-:W-:-:S07]  /*40b0*/  FFMA R24, R3, R0, R3 ;  /* 0x0000000003187223 */ /* 0x000fce0000000003 */
.L_x_199:
[----:B------:R-:W-:Y:S05]  /*40c0*/  BSYNC.RECONVERGENT B1 ;  /* 0x0000000000017941 */ /* 0x000fea0003800200 */
.L_x_197:
        /* <DEDUP_REMOVED lines=10> */
.L_x_201:
[C---:B--2---:R-:W-:Y:S01]  /*4170*/  FMUL.FTZ R2, R0.reuse, R57 ;  /* 0x0000003900027220 */ /* 0x044fe20000410000 */
[----:B------:R-:W-:-:S03]  /*4180*/  FMUL.FTZ R0, R0, 0.5 ;  /* 0x3f00000000007820 */ /* 0x000fc60000410000 */
[----:B------:R-:W-:-:S04]  /*4190*/  FFMA R57, -R2, R2, R57 ;  /* 0x0000000202397223 */ /* 0x000fc80000000139 */
[----:B------:R-:W-:-:S07]  /*41a0*/  FFMA R2, R57, R0, R2 ;  /* 0x0000000039027223 */ /* 0x000fce0000000002 */
.L_x_202:
[----:B------:R-:W-:Y:S05]  /*41b0*/  BSYNC.RECONVERGENT B0 ;  /* 0x0000000000007941 */ /* 0x000fea0003800200 */
.L_x_200:
        /* <DEDUP_REMOVED lines=9> */
.L_x_204:
[----:B------:R-:W1:Y:S02]  /*4250*/  MUFU.RCP R25, R2 ;  /* 0x0000000200197308 */ /* 0x000e640000001000 */
[----:B-1----:R-:W-:-:S04]  /*4260*/  FFMA R0, R25, R2, -1 ;  /* 0xbf80000019007423 */ /* 0x002fc80000000002 */
[----:B------:R-:W-:-:S04]  /*4270*/  FADD.FTZ R0, -R0, -RZ ;  /* 0x800000ff00007221 */ /* 0x000fc80000010100 */
[----:B------:R-:W-:-:S07]  /*4280*/  FFMA R25, R25, R0, R25 ;  /* 0x0000000019197223 */ /* 0x000fce0000000019 */
.L_x_205:
[----:B------:R-:W-:Y:S05]  /*4290*/  BSYNC.RECONVERGENT B1 ;  /* 0x0000000000017941 */ /* 0x000fea0003800200 */
.L_x_203:
[----:B------:R-:W-:Y:S01]  /*42a0*/  IADD3 R0, PT, PT, R58, -0xd000000, RZ ;  /* 0xf30000003a007810 */ /* 0x000fe20007ffe0ff */
[----:B0-----:R0:W1:Y:S01]  /*42b0*/  MUFU.RSQ R27, R58 ;  /* 0x0000003a001b7308 */ /* 0x0010620000001400 */
[----:B------:R-:W-:Y:S02]  /*42c0*/  BSSY.RECONVERGENT B0, `(.L_x_206) ;  /* 0x000000c000007945 */ /* 0x000fe40003800200 */
[----:B------:R-:W-:-:S13]  /*42d0*/  ISETP.GT.U32.AND P1, PT, R0, 0x727fffff, PT ;  /* 0x727fffff0000780c */ /* 0x000fda0003f24070 */
[----:B0-----:R-:W-:Y:S05]  /*42e0*/  @!P1 BRA `(.L_x_207) ;  /* 0x0000000000149947 */ /* 0x001fea0003800000 */
[----:B------:R-:W-:Y:S02]  /*42f0*/  MOV R0, R58 ;  /* 0x0000003a00007202 */ /* 0x000fe40000000f00 */
[----:B------:R-:W-:-:S07]  /*4300*/  MOV R73, 0x4320 ;  /* 0x0000432000497802 */ /* 0x000fce0000000f00 */
[----:B-1----:R-:W-:Y:S05]  /*4310*/  CALL.REL.NOINC `($__internal_4_$__cuda_sm20_sqrt_rn_f32_slowpath) ;  /* 0x0000002400f87944 */ /* 0x002fea0003c00000 */
[----:B------:R-:W-:Y:S01]  /*4320*/  MOV R2, R0 ;  /* 0x0000000000027202 */ /* 0x000fe20000000f00 */
[----:B------:R-:W-:Y:S06]  /*4330*/  BRA `(.L_x_208) ;  /* 0x0000000000107947 */ /* 0x000fec0003800000 */
.L_x_207:
[C---:B-1----:R-:W-:Y:S01]  /*4340*/  FMUL.FTZ R3, R27.reuse, R58 ;  /* 0x0000003a1b037220 */ /* 0x042fe20000410000 */
[----:B------:R-:W-:-:S03]  /*4350*/  FMUL.FTZ R0, R27, 0.5 ;  /* 0x3f0000001b007820 */ /* 0x000fc60000410000 */
[----:B------:R-:W-:-:S04]  /*4360*/  FFMA R2, -R3, R3, R58 ;  /* 0x0000000303027223 */ /* 0x000fc8000000013a */
[----:B------:R-:W-:-:S07]  /*4370*/  FFMA R2, R2, R0, R3 ;  /* 0x0000000002027223 */ /* 0x000fce0000000003 */
.L_x_208:
[----:B------:R-:W-:Y:S05]  /*4380*/  BSYNC.RECONVERGENT B0 ;  /* 0x0000000000007941 */ /* 0x000fea0003800200 */
.L_x_206:
[----:B------:R-:W-:Y:S01]  /*4390*/  IADD3 R0, PT, PT, R2, 0x1800000, RZ ;  /* 0x0180000002007810 */ /* 0x000fe20007ffe0ff */
[----:B------:R-:W-:Y:S03]  /*43a0*/  BSSY.RECONVERGENT B1, `(.L_x_209) ;  /* 0x000000c000017945 */ /* 0x000fe60003800200 */
[----:B------:R-:W-:-:S04]  /*43b0*/  LOP3.LUT R0, R0, 0x7f800000, RZ, 0xc0, !PT ;  /* 0x7f80000000007812 */ /* 0x000fc800078ec0ff */
[----:B------:R-:W-:-:S13]  /*43c0*/  ISETP.GT.U32.AND P1, PT, R0, 0x1ffffff, PT ;  /* 0x01ffffff0000780c */ /* 0x000fda0003f24070 */
[----:B------:R-:W-:Y:S05]  /*43d0*/  @P1 BRA `(.L_x_210) ;  /* 0x0000000000101947 */ /* 0x000fea0003800000 */
[----:B------:R-:W-:-:S07]  /*43e0*/  MOV R75, 0x4400 ;  /* 0x00004400004b7802 */ /* 0x000fce0000000f00 */
[----:B------:R-:W-:Y:S05]  /*43f0*/  CALL.REL.NOINC `($__internal_3_$__cuda_sm20_rcp_rn_f32_slowpath) ;  /* 0x0000002000e87944 */ /* 0x000fea0003c00000 */
[----:B------:R-:W-:Y:S01]  /*4400*/  MOV R26, R0 ;  /* 0x00000000001a7202 */ /* 0x000fe20000000f00 */
[----:B------:R-:W-:Y:S06]  /*4410*/  BRA `(.L_x_211) ;  /* 0x0000000000107947 */ /* 0x000fec0003800000 */
.L_x_210:
[----:B------:R-:W0:Y:S02]  /*4420*/  MUFU.RCP R3, R2 ;  /* 0x0000000200037308 */ /* 0x000e240000001000 */
[----:B0-----:R-:W-:-:S04]  /*4430*/  FFMA R0, R3, R2, -1 ;  /* 0xbf80000003007423 */ /* 0x001fc80000000002 */
[----:B------:R-:W-:-:S04]  /*4440*/  FADD.FTZ R0, -R0, -RZ ;  /* 0x800000ff00007221 */ /* 0x000fc80000010100 */
[----:B------:R-:W-:-:S07]  /*4450*/  FFMA R26, R3, R0, R3 ;  /* 0x00000000031a7223 */ /* 0x000fce0000000003 */
.L_x_211:
[----:B------:R-:W-:Y:S05]  /*4460*/  BSYNC.RECONVERGENT B1 ;  /* 0x0000000000017941 */ /* 0x000fea0003800200 */
.L_x_209:
[----:B------:R-:W-:Y:S01]  /*4470*/  IADD3 R2, PT, PT, R59, -0xd000000, RZ ;  /* 0xf30000003b027810 */ /* 0x000fe20007ffe0ff */
[----:B------:R0:W1:Y:S01]  /*4480*/  MUFU.RSQ R0, R59 ;  /* 0x0000003b00007308 */ /* 0x0000620000001400 */
[----:B------:R-:W-:Y:S02]  /*4490*/  BSSY.RECONVERGENT B0, `(.L_x_212) ;  /* 0x000000c000007945 */ /* 0x000fe40003800200 */
[----:B------:R-:W-:-:S13]  /*44a0*/  ISETP.GT.U32.AND P1, PT, R2, 0x727fffff, PT ;  /* 0x727fffff0200780c */ /* 0x000fda0003f24070 */
[----:B0-----:R-:W-:Y:S05]  /*44b0*/  @!P1 BRA `(.L_x_213) ;  /* 0x0000000000149947 */ /* 0x001fea0003800000 */
[----:B-1----:R-:W-:Y:S02]  /*44c0*/  MOV R0, R59 ;  /* 0x0000003b00007202 */ /* 0x002fe40000000f00 */
[----:B------:R-:W-:-:S07]  /*44d0*/  MOV R73, 0x44f0 ;  /* 0x000044f000497802 */ /* 0x000fce0000000f00 */
[----:B------:R-:W-:Y:S05]  /*44e0*/  CALL.REL.NOINC `($__internal_4_$__cuda_sm20_sqrt_rn_f32_slowpath) ;  /* 0x0000002400847944 */ /* 0x000fea0003c00000 */
[----:B------:R-:W-:Y:S01]  /*44f0*/  MOV R2, R0 ;  /* 0x0000000000027202 */ /* 0x000fe20000000f00 */
[----:B------:R-:W-:Y:S06]  /*4500*/  BRA `(.L_x_214) ;  /* 0x0000000000107947 */ /* 0x000fec0003800000 */
.L_x_213:
[C---:B-1----:R-:W-:Y:S01]  /*4510*/  FMUL.FTZ R2, R0.reuse, R59 ;  /* 0x0000003b00027220 */ /* 0x042fe20000410000 */
[----:B------:R-:W-:-:S03]  /*4520*/  FMUL.FTZ R0, R0, 0.5 ;  /* 0x3f00000000007820 */ /* 0x000fc60000410000 */
[----:B------:R-:W-:-:S04]  /*4530*/  FFMA R59, -R2, R2, R59 ;  /* 0x00000002023b7223 */ /* 0x000fc8000000013b */
[----:B------:R-:W-:-:S07]  /*4540*/  FFMA R2, R59, R0, R2 ;  /* 0x000000003b027223 */ /* 0x000fce0000000002 */
.L_x_214:
[----:B------:R-:W-:Y:S05]  /*4550*/  BSYNC.RECONVERGENT B0 ;  /* 0x0000000000007941 */ /* 0x000fea0003800200 */
.L_x_212:
        /* <DEDUP_REMOVED lines=9> */
.L_x_216:
[----:B------:R-:W0:Y:S02]  /*45f0*/  MUFU.RCP R27, R2 ;  /* 0x00000002001b7308 */ /* 0x000e240000001000 */
[----:B0-----:R-:W-:-:S04]  /*4600*/  FFMA R0, R27, R2, -1 ;  /* 0xbf8000001b007423 */ /* 0x001fc80000000002 */
[----:B------:R-:W-:-:S04]  /*4610*/  FADD.FTZ R0, -R0, -RZ ;  /* 0x800000ff00007221 */ /* 0x000fc80000010100 */
[----:B------:R-:W-:-:S07]  /*4620*/  FFMA R27, R27, R0, R27 ;  /* 0x000000001b1b7223 */ /* 0x000fce000000001b */
.L_x_217:
[----:B------:R-:W-:Y:S05]  /*4630*/  BSYNC.RECONVERGENT B1 ;  /* 0x0000000000017941 */ /* 0x000fea0003800200 */
.L_x_215:
[----:B------:R-:W-:Y:S01]  /*4640*/  IADD3 R0, PT, PT, R60, -0xd000000, RZ ;  /* 0xf30000003c007810 */ /* 0x000fe20007ffe0ff */
[----:B------:R0:W1:Y:S01]  /*4650*/  MUFU.RSQ R29, R60 ;  /* 0x0000003c001d7308 */ /* 0x0000620000001400 */
        /* <DEDUP_REMOVED lines=8> */
.L_x_219:
[C---:B-1----:R-:W-:Y:S01]  /*46e0*/  FMUL.FTZ R3, R29.reuse, R60 ;  /* 0x0000003c1d037220 */ /* 0x042fe20000410000 */
[----:B------:R-:W-:-:S03]  /*46f0*/  FMUL.FTZ R0, R29, 0.5 ;  /* 0x3f0000001d007820 */ /* 0x000fc60000410000 */
[----:B------:R-:W-:-:S04]  /*4700*/  FFMA R2, -R3, R3, R60 ;  /* 0x0000000303027223 */ /* 0x000fc8000000013c */
[----:B------:R-:W-:-:S07]  /*4710*/  FFMA R2, R2, R0, R3 ;  /* 0x0000000002027223 */ /* 0x000fce0000000003 */
.L_x_220:
[----:B------:R-:W-:Y:S05]  /*4720*/  BSYNC.RECONVERGENT B0 ;  /* 0x0000000000007941 */ /* 0x000fea0003800200 */
.L_x_218:
        /* <DEDUP_REMOVED lines=9> */
.L_x_222:
[----:B------:R-:W0:Y:S02]  /*47c0*/  MUFU.RCP R3, R2 ;  /* 0x0000000200037308 */ /* 0x000e240000001000 */
[----:B0-----:R-:W-:-:S04]  /*47d0*/  FFMA R0, R3, R2, -1 ;  /* 0xbf80000003007423 */ /* 0x001fc80000000002 */
[----:B------:R-:W-:-:S04]  /*47e0*/  FADD.FTZ R0, -R0, -RZ ;  /* 0x800000ff00007221 */ /* 0x000fc80000010100 */
[----:B------:R-:W-:-:S07]  /*47f0*/  FFMA R28, R3, R0, R3 ;  /* 0x00000000031c7223 */ /* 0x000fce0000000003 */
.L_x_223:
[----:B------:R-:W-:Y:S05]  /*4800*/  BSYNC.RECONVERGENT B1 ;  /* 0x0000000000017941 */ /* 0x000fea0003800200 */
.L_x_221:
        /* <DEDUP_REMOVED lines=10> */
.L_x_225:
[C---:B-1----:R-:W-:Y:S01]  /*48b0*/  FMUL.FTZ R2, R0.reuse, R61 ;  /* 0x0000003d00027220 */ /* 0x042fe20000410000 */
[----:B------:R-:W-:-:S03]  /*48c0*/  FMUL.FTZ R0, R0, 0.5 ;  /* 0x3f00000000007820 */ /* 0x000fc60000410000 */
[----:B------:R-:W-:-:S04]  /*48d0*/  FFMA R61, -R2, R2, R61 ;  /* 0x00000002023d7223 */ /* 0x000fc8000000013d */
[----:B------:R-:W-:-:S07]  /*48e0*/  FFMA R2, R61, R0, R2 ;  /* 0x000000003d027223 */ /* 0x000fce0000000002 */
.L_x_226:
[----:B------:R-:W-:Y:S05]  /*48f0*/  BSYNC.RECONVERGENT B0 ;  /* 0x0000000000007941 */ /* 0x000fea0003800200 */
.L_x_224:
        /* <DEDUP_REMOVED lines=9> */
.L_x_228:
[----:B------:R-:W0:Y:S02]  /*4990*/  MUFU.RCP R29, R2 ;  /* 0x00000002001d7308 */ /* 0x000e240000001000 */
[----:B0-----:R-:W-:-:S04]  /*49a0*/  FFMA R0, R29, R2, -1 ;  /* 0xbf8000001d007423 */ /* 0x001fc80000000002 */
[----:B------:R-:W-:-:S04]  /*49b0*/  FADD.FTZ R0, -R0, -RZ ;  /* 0x800000ff00007221 */ /* 0x000fc80000010100 */
[----:B------:R-:W-:-:S07]  /*49c0*/  FFMA R29, R29, R0, R29 ;  /* 0x000000001d1d7223 */ /* 0x000fce000000001d */
.L_x_229:
[----:B------:R-:W-:Y:S05]  /*49d0*/  BSYNC.RECONVERGENT B1 ;  /* 0x0000000000017941 */ /* 0x000fea0003800200 */
.L_x_227:
        /* <DEDUP_REMOVED lines=10> */
.L_x_231:
[C---:B-1----:R-:W-:Y:S01]  /*4a80*/  FMUL.FTZ R3, R31.reuse, R62 ;  /* 0x0000003e1f037220 */ /* 0x042fe20000410000 */
[----:B------:R-:W-:-:S03]  /*4a90*/  FMUL.FTZ R0, R31, 0.5 ;  /* 0x3f0000001f007820 */ /* 0x000fc60000410000 */
[----:B------:R-:W-:-:S04]  /*4aa0*/  FFMA R2, -R3, R3, R62 ;  /* 0x0000000303027223 */ /* 0x000fc8000000013e */
[----:B------:R-:W-:-:S07]  /*4ab0*/  FFMA R2, R2, R0, R3 ;  /* 0x0000000002027223 */ /* 0x000fce0000000003 */
.L_x_232:
[----:B------:R-:W-:Y:S05]  /*4ac0*/  BSYNC.RECONVERGENT B0 ;  /* 0x0000000000007941 */ /* 0x000fea0003800200 */
.L_x_230:
        /* <DEDUP_REMOVED lines=9> */
.L_x_234:
[----:B------:R-:W0:Y:S02]  /*4b60*/  MUFU.RCP R3, R2 ;  /* 0x0000000200037308 */ /* 0x000e240000001000 */
[----:B0-----:R-:W-:-:S04]  /*4b70*/  FFMA R0, R3, R2, -1 ;  /* 0xbf80000003007423 */ /* 0x001fc80000000002 */
[----:B------:R-:W-:-:S04]  /*4b80*/  FADD.FTZ R0, -R0, -RZ ;  /* 0x800000ff00007221 */ /* 0x000fc80000010100 */
[----:B------:R-:W-:-:S07]  /*4b90*/  FFMA R30, R3, R0, R3 ;  /* 0x00000000031e7223 */ /* 0x000fce0000000003 */
.L_x_235:
[----:B------:R-:W-:Y:S05]  /*4ba0*/  BSYNC.RECONVERGENT B1 ;  /* 0x0000000000017941 */ /* 0x000fea0003800200 */
.L_x_233:
        /* <DEDUP_REMOVED lines=10> */
.L_x_237:
[C---:B-1----:R-:W-:Y:S01]  /*4c50*/  FMUL.FTZ R2, R0.reuse, R63 ;  /* 0x0000003f00027220 */ /* 0x042fe20000410000 */
[----:B------:R-:W-:-:S03]  /*4c60*/  FMUL.FTZ R0, R0, 0.5 ;  /* 0x3f00000000007820 */ /* 0x000fc60000410000 */
[----:B------:R-:W-:-:S04]  /*4c70*/  FFMA R63, -R2, R2, R63 ;  /* 0x00000002023f7223 */ /* 0x000fc8000000013f */
[----:B------:R-:W-:-:S07]  /*4c80*/  FFMA R2, R63, R0, R2 ;  /* 0x000000003f027223 */ /* 0x000fce0000000002 */
.L_x_238:
[----:B------:R-:W-:Y:S05]  /*4c90*/  BSYNC.RECONVERGENT B0 ;  /* 0x0000000000007941 */ /* 0x000fea0003800200 */
.L_x_236:
        /* <DEDUP_REMOVED lines=9> */
.L_x_240:
[----:B------:R-:W0:Y:S02]  /*4d30*/  MUFU.RCP R31, R2 ;  /* 0x00000002001f7308 */ /* 0x000e240000001000 */
[----:B0-----:R-:W-:-:S04]  /*4d40*/  FFMA R0, R31, R2, -1 ;  /* 0xbf8000001f007423 */ /* 0x001fc80000000002 */
[----:B------:R-:W-:-:S04]  /*4d50*/  FADD.FTZ R0, -R0, -RZ ;  /* 0x800000ff00007221 */ /* 0x000fc80000010100 */
[----:B------:R-:W-:-:S07]  /*4d60*/  FFMA R31, R31, R0, R31 ;  /* 0x000000001f1f7223 */ /* 0x000fce000000001f */
.L_x_241:
[----:B------:R-:W-:Y:S05]  /*4d70*/  BSYNC.RECONVERGENT B1 ;  /* 0x0000000000017941 */ /* 0x000fea0003800200 */
.L_x_239:
        /* <DEDUP_REMOVED lines=10> */
.L_x_243:
[C---:B-1----:R-:W-:Y:S01]  /*4e20*/  FMUL.FTZ R3, R33.reuse, R64 ;  /* 0x0000004021037220 */ /* 0x042fe20000410000 */
[----:B------:R-:W-:-:S03]  /*4e30*/  FMUL.FTZ R0, R33, 0.5 ;  /* 0x3f00000021007820 */ /* 0x000fc60000410000 */
[----:B------:R-:W-:-:S04]  /*4e40*/  FFMA R2, -R3, R3, R64 ;  /* 0x0000000303027223 */ /* 0x000fc80000000140 */
[----:B------:R-:W-:-:S07]  /*4e50*/  FFMA R2, R2, R0, R3 ;  /* 0x0000000002027223 */ /* 0x000fce0000000003 */
.L_x_244:
[----:B------:R-:W-:Y:S05]  /*4e60*/  BSYNC.RECONVERGENT B0 ;  /* 0x0000000000007941 */ /* 0x000fea0003800200 */
.L_x_242:
        /* <DEDUP_REMOVED lines=9> */
.L_x_246:
[----:B------:R-:W0:Y:S02]  /*4f00*/  MUFU.RCP R3, R2 ;  /* 0x0000000200037308 */ /* 0x000e240000001000 */
[----:B0-----:R-:W-:-:S04]  /*4f10*/  FFMA R0, R3, R2, -1 ;  /* 0xbf80000003007423 */ /* 0x001fc80000000002 */
[----:B------:R-:W-:-:S04]  /*4f20*/  FADD.FTZ R0, -R0, -RZ ;  /* 0x800000ff00007221 */ /* 0x000fc80000010100 */
[----:B------:R-:W-:-:S07]  /*4f30*/  FFMA R32, R3, R0, R3 ;  /* 0x0000000003207223 */ /* 0x000fce0000000003 */
.L_x_247:
[----:B------:R-:W-:Y:S05]  /*4f40*/  BSYNC.RECONVERGENT B1 ;  /* 0x0000000000017941 */ /* 0x000fea0003800200 */
.L_x_245:
        /* <DEDUP_REMOVED lines=10> */
.L_x_249:
[C---:B-1----:R-:W-:Y:S01]  /*4ff0*/  FMUL.FTZ R2, R0.reuse, R65 ;  /* 0x0000004100027220 */ /* 0x042fe20000410000 */
[----:B------:R-:W-:-:S03]  /*5000*/  FMUL.FTZ R0, R0, 0.5 ;  /* 0x3f00000000007820 */ /* 0x000fc60000410000 */
[----:B------:R-:W-:-:S04]  /*5010*/  FFMA R65, -R2, R2, R65 ;  /* 0x0000000202417223 */ /* 0x000fc80000000141 */
[----:B------:R-:W-:-:S07]  /*5020*/  FFMA R2, R65, R0, R2 ;  /* 0x0000000041027223 */ /* 0x000fce0000000002 */
.L_x_250:
[----:B------:R-:W-:Y:S05]  /*5030*/  BSYNC.RECONVERGENT B0 ;  /* 0x0000000000007941 */ /* 0x000fea0003800200 */
.L_x_248:
[----:B------:R-:W-:Y:S01]  /*5040*/  IADD3 R0, PT, PT, R2, 0x1800000, RZ ;  /* 0x0180000002007810 */ /* 0x000fe20007ffe0ff */
[----:B------:R-:W-:Y:S03]  /*5050*/  BSSY.RECONVERGENT B1, `(.L_x_251) ;  /* 0x000000c000017945 */ /* 0x000fe60003800200 */
[----:B------:R-:W-:-:S04]  /*5060*/  LOP3.LUT R0, R0, 0x7f800000, RZ, 0xc0, !PT ;  /* 0x7f80000000007812 */ /* 0x000fc800078ec0ff */
[----:B------:R-:W-:-:S13]  /*5070*/  ISETP.GT.U32.AND P1, PT, R0, 0x1ffffff, PT ;  /* 0x01ffffff0000780c */ /* 0x000fda0003f24070 */
[----:B------:R-:W-:Y:S05]  /*5080*/  @P1 BRA `(.L_x_252) ;  /* 0x0000000000101947 */ /* 0x000fea0003800000 */
[----:B------:R-:W-:-:S07]  /*5090*/  MOV R75, 0x50b0 ;  /* 0x000050b0004b7802 */ /* 0x000fce0000000f00 */
[----:B------:R-:W-:Y:S05]  /*50a0*/  CALL.REL.NOINC `($__internal_3_$__cuda_sm20_rcp_rn_f32_slowpath) ;  /* 0x0000001400bc7944 */ /* 0x000fea0003c00000 */
[----:B------:R-:W-:Y:S01]  /*50b0*/  IMAD.MOV.U32 R33, RZ, RZ, R0 ;  /* 0x000000ffff217224 */ /* 0x000fe200078e0000 */
[----:B------:R-:W-:Y:S06]  /*50c0*/  BRA `(.L_x_253) ;  /* 0x0000000000107947 */ /* 0x000fec0003800000 */
.L_x_252:
[----:B------:R-:W0:Y:S02]  /*50d0*/  MUFU.RCP R33, R2 ;  /* 0x0000000200217308 */ /* 0x000e240000001000 */
[----:B0-----:R-:W-:-:S04]  /*50e0*/  FFMA R0, R33, R2, -1 ;  /* 0xbf80000021007423 */ /* 0x001fc80000000002 */
[----:B------:R-:W-:-:S04]  /*50f0*/  FADD.FTZ R0, -R0, -RZ ;  /* 0x800000ff00007221 */ /* 0x000fc80000010100 */
[----:B------:R-:W-:-:S07]  /*5100*/  FFMA R33, R33, R0, R33 ;  /* 0x0000000021217223 */ /* 0x000fce0000000021 */
.L_x_253:
[----:B------:R-:W-:Y:S05]  /*5110*/  BSYNC.RECONVERGENT B1 ;  /* 0x0000000000017941 */ /* 0x000fea0003800200 */
.L_x_251:
        /* <DEDUP_REMOVED lines=10> */
.L_x_255:
[C---:B-1----:R-:W-:Y:S01]  /*51c0*/  FMUL.FTZ R3, R35.reuse, R66 ;  /* 0x0000004223037220 */ /* 0x042fe20000410000 */
[----:B------:R-:W-:-:S03]  /*51d0*/  FMUL.FTZ R0, R35, 0.5 ;  /* 0x3f00000023007820 */ /* 0x000fc60000410000 */
[----:B------:R-:W-:-:S04]  /*51e0*/  FFMA R2, -R3, R3, R66 ;  /* 0x0000000303027223 */ /* 0x000fc80000000142 */
[----:B------:R-:W-:-:S07]  /*51f0*/  FFMA R2, R2, R0, R3 ;  /* 0x0000000002027223 */ /* 0x000fce0000000003 */
.L_x_256:
[----:B------:R-:W-:Y:S05]  /*5200*/  BSYNC.RECONVERGENT B0 ;  /* 0x0000000000007941 */ /* 0x000fea0003800200 */
.L_x_254:
        /* <DEDUP_REMOVED lines=9> */
.L_x_258:
[----:B------:R-:W0:Y:S02]  /*52a0*/  MUFU.RCP R3, R2 ;  /* 0x0000000200037308 */ /* 0x000e240000001000 */
[----:B0-----:R-:W-:-:S04]  /*52b0*/  FFMA R0, R3, R2, -1 ;  /* 0xbf80000003007423 */ /* 0x001fc80000000002 */
[----:B------:R-:W-:-:S04]  /*52c0*/  FADD.FTZ R0, -R0, -RZ ;  /* 0x800000ff00007221 */ /* 0x000fc80000010100 */
[----:B------:R-:W-:-:S07]  /*52d0*/  FFMA R34, R3, R0, R3 ;  /* 0x0000000003227223 */ /* 0x000fce0000000003 */
.L_x_259:
[----:B------:R-:W-:Y:S05]  /*52e0*/  BSYNC.RECONVERGENT B1 ;  /* 0x0000000000017941 */ /* 0x000fea0003800200 */
.L_x_257:
        /* <DEDUP_REMOVED lines=10> */
.L_x_261:
[C---:B-1----:R-:W-:Y:S01]  /*5390*/  FMUL.FTZ R2, R0.reuse, R67 ;  /* 0x0000004300027220 */ /* 0x042fe20000410000 */
[----:B------:R-:W-:-:S03]  /*53a0*/  FMUL.FTZ R0, R0, 0.5 ;  /* 0x3f00000000007820 */ /* 0x000fc60000410000 */
[----:B------:R-:W-:-:S04]  /*53b0*/  FFMA R67, -R2, R2, R67 ;  /* 0x0000000202437223 */ /* 0x000fc80000000143 */
[----:B------:R-:W-:-:S07]  /*53c0*/  FFMA R2, R67, R0, R2 ;  /* 0x0000000043027223 */ /* 0x000fce0000000002 */
.L_x_262:
[----:B------:R-:W-:Y:S05]  /*53d0*/  BSYNC.RECONVERGENT B0 ;  /* 0x0000000000007941 */ /* 0x000fea0003800200 */
.L_x_260:
        /* <DEDUP_REMOVED lines=9> */
.L_x_264:
[----:B------:R-:W0:Y:S02]  /*5470*/  MUFU.RCP R35, R2 ;  /* 0x0000000200237308 */ /* 0x000e240000001000 */
[----:B0-----:R-:W-:-:S04]  /*5480*/  FFMA R0, R35, R2, -1 ;  /* 0xbf80000023007423 */ /* 0x001fc80000000002 */
[----:B------:R-:W-:-:S04]  /*5490*/  FADD.FTZ R0, -R0, -RZ ;  /* 0x800000ff00007221 */ /* 0x000fc80000010100 */
[----:B------:R-:W-:-:S07]  /*54a0*/  FFMA R35, R35, R0, R35 ;  /* 0x0000000023237223 */ /* 0x000fce0000000023 */
.L_x_265:
[----:B------:R-:W-:Y:S05]  /*54b0*/  BSYNC.RECONVERGENT B1 ;  /* 0x0000000000017941 */ /* 0x000fea0003800200 */
.L_x_263:
        /* <DEDUP_REMOVED lines=10> */
.L_x_267:
[C---:B-1----:R-:W-:Y:S01]  /*5560*/  FMUL.FTZ R3, R37.reuse, R68 ;  /* 0x0000004425037220 */ /* 0x042fe20000410000 */
[----:B------:R-:W-:-:S03]  /*5570*/  FMUL.FTZ R0, R37, 0.5 ;  /* 0x3f00000025007820 */ /* 0x000fc60000410000 */
[----:B------:R-:W-:-:S04]  /*5580*/  FFMA R2, -R3, R3, R68 ;  /* 0x0000000303027223 */ /* 0x000fc80000000144 */
[----:B------:R-:W-:-:S07]  /*5590*/  FFMA R2, R2, R0, R3 ;  /* 0x0000000002027223 */ /* 0x000fce0000000003 */
.L_x_268:
[----:B------:R-:W-:Y:S05]  /*55a0*/  BSYNC.RECONVERGENT B0 ;  /* 0x0000000000007941 */ /* 0x000fea0003800200 */
.L_x_266:
[----:B------:R-:W-:Y:S01]  /*55b0*/  IADD3 R0, PT, PT, R2, 0x1800000, RZ ;  /* 0x0180000002007810 */ /* 0x000fe20007ffe0ff */
[----:B------:R-:W-:Y:S03]  /*55c0*/  BSSY.RECONVERGENT B1, `(.L_x_269) ;  /* 0x000000b000017945 */ /* 0x000fe60003800200 */
[----:B------:R-:W-:-:S04]  /*55d0*/  LOP3.LUT R0, R0, 0x7f800000, RZ, 0xc0, !PT ;  /* 0x7f80000000007812 */ /* 0x000fc800078ec0ff */
[----:B------:R-:W-:-:S13]  /*55e0*/  ISETP.GT.U32.AND P1, PT, R0, 0x1ffffff, PT ;  /* 0x01ffffff0000780c */ /* 0x000fda0003f24070 */
[----:B------:R-:W-:Y:S05]  /*55f0*/  @P1 BRA `(.L_x_270) ;  /* 0x00000000000c1947 */ /* 0x000fea0003800000 */
[----:B------:R-:W-:-:S07]  /*5600*/  MOV R75, 0x5620 ;  /* 0x00005620004b7802 */ /* 0x000fce0000000f00 */
[----:B------:R-:W-:Y:S05]  /*5610*/  CALL.REL.NOINC `($__internal_3_$__cuda_sm20_rcp_rn_f32_slowpath) ;  /* 0x0000001000607944 */ /* 0x000fea0003c00000 */
[----:B------:R-:W-:Y:S05]  /*5620*/  BRA `(.L_x_271) ;  /* 0x0000000000107947 */ /* 0x000fea0003800000 */
.L_x_270:
[----:B------:R-:W0:Y:S02]  /*5630*/  MUFU.RCP R3, R2 ;  /* 0x0000000200037308 */ /* 0x000e240000001000 */
[----:B0-----:R-:W-:-:S04]  /*5640*/  FFMA R0, R3, R2, -1 ;  /* 0xbf80000003007423 */ /* 0x001fc80000000002 */
[----:B------:R-:W-:-:S04]  /*5650*/  FADD.FTZ R0, -R0, -RZ ;  /* 0x800000ff00007221 */ /* 0x000fc80000010100 */
[----:B------:R-:W-:-:S07]  /*5660*/  FFMA R0, R3, R0, R3 ;  /* 0x0000000003007223 */ /* 0x000fce0000000003 */
.L_x_271:
[----:B------:R-:W-:Y:S05]  /*5670*/  BSYNC.RECONVERGENT B1 ;  /* 0x0000000000017941 */ /* 0x000fea0003800200 */
.L_x_269:
[----:B------:R-:W-:Y:S01]  /*5680*/  FADD R14, R14, R13 ;  /* 0x0000000d0e0e7221 */ /* 0x000fe20000000000 */
        /* <DEDUP_REMOVED lines=16> */
[--C-:B------:R-:W-:Y:S01]  /*5790*/  FADD R13, R24, R5.reuse ;  /* 0x00000005180d7221 */ /* 0x100fe20000000000 */
[----:B------:R-:W-:Y:S01]  /*57a0*/  FADD R32, R32, R5 ;  /* 0x0000000520207221 */ /* 0x000fe20000000000 */
[----:B------:R-:W-:Y:S01]  /*57b0*/  FADD R28, R27, R28 ;  /* 0x0000001c1b1c7221 */ /* 0x000fe20000000000 */
[--C-:B------:R-:W-:Y:S01]  /*57c0*/  FADD R35, R35, R6.reuse ;  /* 0x0000000623237221 */ /* 0x100fe20000000000 */
[----:B------:R-:W-:Y:S01]  /*57d0*/  FADD R0, R3, R6 ;  /* 0x0000000603007221 */ /* 0x000fe20000000000 */
[----:B------:R-:W-:Y:S01]  /*57e0*/  FADD R20, R19, R20 ;  /* 0x0000001413147221 */ /* 0x000fe20000000000 */
[----:B------:R-:W-:Y:S01]  /*57f0*/  FADD R6, R13, R6 ;  /* 0x000000060d067221 */ /* 0x000fe20000000000 */
[--C-:B------:R-:W-:Y:S01]  /*5800*/  FADD R32, R32, R7.reuse ;  /* 0x0000000720207221 */ /* 0x100fe20000000000 */
[--C-:B------:R-:W-:Y:S01]  /*5810*/  FADD R13, R28, R7.reuse ;  /* 0x000000071c0d7221 */ /* 0x100fe20000000000 */
[----:B------:R-:W-:Y:S01]  /*5820*/  FADD R7, R0, R7 ;  /* 0x0000000700077221 */ /* 0x000fe20000000000 */
[--C-:B------:R-:W-:Y:S01]  /*5830*/  FADD R3, R20, R9.reuse ;  /* 0x0000000914037221 */ /* 0x100fe20000000000 */
[--C-:B------:R-:W-:Y:S01]  /*5840*/  FADD R5, R6, R9.reuse ;  /* 0x0000000906057221 */ /* 0x100fe20000000000 */
[----:B------:R-:W-:Y:S01]  /*5850*/  FADD R32, R32, R9 ;  /* 0x0000000920207221 */ /* 0x000fe20000000000 */
[----:B------:R-:W-:Y:S06]  /*5860*/  @!P0 EXIT ;  /* 0x000000000000894d */ /* 0x000fec0003800000 */
[----:B------:R-:W0:Y:S01]  /*5870*/  LDCU.64 UR12, c[0x3][0x40] ;  /* 0x00c00800ff0c77ac */ /* 0x000e220008000a00 */
[----:B------:R-:W-:Y:S01]  /*5880*/  FADD R0, R3, R10 ;  /* 0x0000000a03007221 */ /* 0x000fe20000000000 */
[--C-:B------:R-:W-:Y:S01]  /*5890*/  FADD R2, R13, R8.reuse ;  /* 0x000000080d027221 */ /* 0x100fe20000000000 */
[--C-:B------:R-:W-:Y:S01]  /*58a0*/  FADD R35, R35, R8.reuse ;  /* 0x0000000823237221 */ /* 0x100fe20000000000 */
[----:B------:R-:W-:Y:S01]  /*58b0*/  FADD R8, R7, R8 ;  /* 0x0000000807087221 */ /* 0x000fe20000000000 */
[--C-:B------:R-:W-:Y:S01]  /*58c0*/  FADD R3, R0, R11.reuse ;  /* 0x0000000b00037221 */ /* 0x100fe20000000000 */
[--C-:B------:R-:W-:Y:S01]  /*58d0*/  FADD R7, R2, R11.reuse ;  /* 0x0000000b02077221 */ /* 0x100fe20000000000 */
[----:B------:R-:W1:Y:S01]  /*58e0*/  LDCU.128 UR16, c[0x0][0x380] ;  /* 0x00007000ff1077ac */ /* 0x000e620008000c00 */
[----:B------:R-:W-:Y:S01]  /*58f0*/  FADD R35, R35, R10 ;  /* 0x0000000a23237221 */ /* 0x000fe20000000000 */
[--C-:B------:R-:W-:Y:S01]  /*5900*/  FADD R2, R3, R12.reuse ;  /* 0x0000000c03027221 */ /* 0x100fe20000000000 */
[----:B------:R-:W-:Y:S01]  /*5910*/  FADD R0, R7, R12 ;  /* 0x0000000c07007221 */ /* 0x000fe20000000000 */
[----:B------:R-:W-:Y:S01]  /*5920*/  FADD R10, R5, R10 ;  /* 0x0000000a050a7221 */ /* 0x000fe20000000000 */
[-C--:B------:R-:W-:Y:S01]  /*5930*/  FMUL.D8 R9, R8, R69.reuse ;  /* 0x0000004508097220 */ /* 0x080fe20000100000 */
[----:B------:R-:W-:Y:S01]  /*5940*/  FMUL.D8 R2, R2, R69 ;  /* 0x0000004502027220 */ /* 0x000fe20000100000 */
[----:B------:R-:W-:Y:S01]  /*5950*/  FADD R13, R32, R11 ;  /* 0x0000000b200d7221 */ /* 0x000fe20000000000 */
[-C--:B------:R-:W-:Y:S01]  /*5960*/  FMUL.D8 R8, R0, R39.reuse ;  /* 0x0000002700087220 */ /* 0x080fe20000100000 */
[----:B------:R-:W-:Y:S01]  /*5970*/  FMUL.D8 R11, R10, R39 ;  /* 0x000000270a0b7220 */ /* 0x000fe20000100000 */
[----:B------:R-:W-:Y:S01]  /*5980*/  FADD R0, R9, R2 ;  /* 0x0000000209007221 */ /* 0x000fe20000000000 */
[----:B0-----:R-:W-:Y:S01]  /*5990*/  UIADD3 UR4, UP0, UPT, UR12, -0x1, URZ ;  /* 0xffffffff0c047890 */ /* 0x001fe2000ff1e0ff */
[C---:B------:R-:W-:Y:S01]  /*59a0*/  SHF.L.U64.HI R71, R4.reuse, 0x2, R71 ;  /* 0x0000000204477819 */ /* 0x040fe20000010247 */
[----:B------:R-:W-:Y:S01]  /*59b0*/  FADD R35, R35, R12 ;  /* 0x0000000c23237221 */ /* 0x000fe20000000000 */
[----:B------:R-:W-:Y:S01]  /*59c0*/  FADD R3, R11, R0 ;  /* 0x000000000b037221 */ /* 0x000fe20000000000 */
[----:B------:R-:W-:Y:S01]  /*59d0*/  UIADD3.X UR5, UPT, UPT, UR13, -0x1, URZ, UP0, !UPT ;  /* 0xffffffff0d057890 */ /* 0x000fe200087fe4ff */
[----:B------:R-:W-:Y:S01]  /*59e0*/  SHF.L.U32 R4, R4, 0x2, RZ ;  /* 0x0000000204047819 */ /* 0x000fe200000006ff */
[----:B------:R-:W-:Y:S01]  /*59f0*/  UISETP.GE.U32.AND UP0, UPT, UR4, 0x3, UPT ;  /* 0x000000030400788c */ /* 0x000fe2000bf06070 */
[-C--:B------:R-:W-:Y:S01]  /*5a00*/  FMUL.D8 R13, R13, R38.reuse ;  /* 0x000000260d0d7220 */ /* 0x080fe20000100000 */
[----:B------:R-:W-:Y:S01]  /*5a10*/  FADD R0, R8, R3 ;  /* 0x0000000308007221 */ /* 0x000fe20000000000 */
[----:B------:R-:W-:Y:S01]  /*5a20*/  FMUL.D8 R38, R35, R38 ;  /* 0x0000002623267220 */ /* 0x000fe20000100000 */
[----:B------:R-:W-:Y:S01]  /*5a30*/  UISETP.GE.U32.AND.EX UP0, UPT, UR5, URZ, UPT, UP0 ;  /* 0x000000ff0500728c */ /* 0x000fe2000bf06100 */
[C---:B-1----:R-:W-:Y:S01]  /*5a40*/  IADD3 R14, P0, PT, R4.reuse, UR16, RZ ;  /* 0x00000010040e7c10 */ /* 0x042fe2000ff1e0ff */
[----:B------:R-:W-:Y:S01]  /*5a50*/  FADD R3, R13, R0 ;  /* 0x000000000d037221 */ /* 0x000fe20000000000 */
[----:B------:R-:W-:Y:S01]  /*5a60*/  IADD3 R18, P1, PT, R4, UR18, RZ ;  /* 0x0000001204127c10 */ /* 0x000fe2000ff3e0ff */
[----:B------:R-:W-:Y:S01]  /*5a70*/  HFMA2 R12, -RZ, RZ, 0, 0 ;  /* 0x00000000ff0c7431 */ /* 0x000fe200000001ff */
[C---:B------:R-:W-:Y:S01]  /*5a80*/  IADD3.X R15, PT, PT, R71.reuse, UR17, RZ, P0, !PT ;  /* 0x00000011470f7c10 */ /* 0x040fe200087fe4ff */
[----:B------:R-:W-:Y:S01]  /*5a90*/  FADD R10, R38, R3 ;  /* 0x00000003260a7221 */ /* 0x000fe20000000000 */
[----:B------:R-:W-:Y:S01]  /*5aa0*/  IADD3.X R19, PT, PT, R71, UR19, RZ, P1, !PT ;  /* 0x0000001347137c10 */ /* 0x000fe20008ffe4ff */
[----:B------:R-:W-:Y:S01]  /*5ab0*/  ULOP3.LUT UR22, UR12, 0x3, URZ, 0xc0, !UPT ;  /* 0x000000030c167892 */ /* 0x000fe2000f8ec0ff */
[----:B------:R-:W-:Y:S11]  /*5ac0*/  BRA.U !UP0, `(.L_x_272) ;  /* 0x0000000908507547 */ /* 0x000ff6000b800000 */
[----:B------:R-:W0:Y:S01]  /*5ad0*/  LDCU.128 UR16, c[0x3][0x30] ;  /* 0x00c00600ff1077ac */ /* 0x000e220008000c00 */
[----:B------:R-:W1:Y:S01]  /*5ae0*/  LDCU.64 UR14, c[0x3][0x28] ;  /* 0x00c00500ff0e77ac */ /* 0x000e620008000a00 */
[----:B0-----:R-:W-:Y:S02]  /*5af0*/  UIMAD UR8, UR17, UR18, URZ ;  /* 0x00000012110872a4 */ /* 0x001fe4000f8e02ff */
[----:B------:R-:W-:Y:S02]  /*5b00*/  UIMAD.WIDE.U32 UR4, UR16, UR18, URZ ;  /* 0x00000012100472a5 */ /* 0x000fe4000f8e00ff */
[----:B------:R-:W-:-:S04]  /*5b10*/  UIMAD UR8, UR19, UR16, UR8 ;  /* 0x00000010130872a4 */ /* 0x000fc8000f8e0208 */
[----:B------:R-:W-:Y:S02]  /*5b20*/  UIADD3 UR5, UPT, UPT, UR5, UR8, URZ ;  /* 0x0000000805057290 */ /* 0x000fe4000fffe0ff */
[----:B-1----:R-:W-:Y:S02]  /*5b30*/  UIMAD.WIDE.U32 UR8, UR4, UR14, URZ ;  /* 0x0000000e040872a5 */ /* 0x002fe4000f8e00ff */
[----:B------:R-:W-:Y:S02]  /*5b40*/  UIMAD UR5, UR5, UR14, URZ ;  /* 0x0000000e050572a4 */ /* 0x000fe4000f8e02ff */
[----:B------:R-:W-:Y:S02]  /*5b50*/  USHF.L.U32 UR11, UR8, 0x2, URZ ;  /* 0x00000002080b7899 */ /* 0x000fe400080006ff */
[----:B------:R-:W-:Y:S02]  /*5b60*/  UIMAD UR5, UR4, UR15, UR5 ;  /* 0x0000000f040572a4 */ /* 0x000fe4000f8e0205 */
[----:B------:R-:W-:-:S02]  /*5b70*/  UIADD3 UR4, UP0, UPT, -UR22, UR12, URZ ;  /* 0x0000000c16047290 */ /* 0x000fc4000ff1e1ff */
[----:B------:R-:W-:Y:S02]  /*5b80*/  UIADD3 UR9, UPT, UPT, UR9, UR5, URZ ;  /* 0x0000000509097290 */ /* 0x000fe4000fffe0ff */
[----:B------:R-:W-:Y:S02]  /*5b90*/  UIADD3.X UR5, UPT, UPT, UR13, -0x1, URZ, UP0, !UPT ;  /* 0xffffffff0d057890 */ /* 0x000fe400087fe4ff */
[----:B------:R-:W-:-:S12]  /*5ba0*/  USHF.L.U64.HI UR8, UR8, 0x2, UR9 ;  /* 0x0000000208087899 */ /* 0x000fd80008010209 */
.L_x_281:
        /* <DEDUP_REMOVED lines=13> */
[----:B------:R-:W-:Y:S01]  /*5c80*/  FFMA R0, R9, R20, R0 ;  /* 0x0000001409007223 */ /* 0x000fe20000000000 */
[----:B0-----:R-:W-:-:S03]  /*5c90*/  FFMA R21, R10, R25, R27 ;  /* 0x000000190a157223 */ /* 0x001fc6000000001b */
[----:B------:R-:W-:Y:S01]  /*5ca0*/  FFMA R3, R11, R22, R0 ;  /* 0x000000160b037223 */ /* 0x000fe20000000000 */
[----:B------:R-:W0:Y:S03]  /*5cb0*/  MUFU.RCP R20, R21 ;  /* 0x0000001500147308 */ /* 0x000e260000001000 */
[----:B------:R-:W-:-:S04]  /*5cc0*/  FFMA R0, R8, R23, R3 ;  /* 0x0000001708007223 */ /* 0x000fc80000000003 */
[----:B----4-:R-:W-:Y:S01]  /*5cd0*/  FFMA R3, R13, R4, R0 ;  /* 0x000000040d037223 */ /* 0x010fe20000000000 */
[----:B--2---:R-:W-:-:S03]  /*5ce0*/  FMUL R27, R27, R24 ;  /* 0x000000181b1b7220 */ /* 0x004fc60000400000 */
[----:B------:R-:W-:-:S04]  /*5cf0*/  FFMA R0, R38, R5, R3 ;  /* 0x0000000526007223 */ /* 0x000fc80000000003 */
[----:B------:R-:W-:Y:S01]  /*5d00*/  FFMA R0, R0, R25, R27 ;  /* 0x0000001900007223 */ /* 0x000fe2000000001b */
        /* <DEDUP_REMOVED lines=9> */
[----:B------:R-:W-:Y:S05]  /*5da0*/  CALL.REL.NOINC `($__internal_5_$__cuda_sm3x_div_rn_noftz_f32_slowpath) ;  /* 0x0000000c00b07944 */ /* 0x000fea0003c00000 */
.L_x_274:
[----:B------:R-:W-:Y:S05]  /*5db0*/  BSYNC.RECONVERGENT B0 ;  /* 0x0000000000007941 */ /* 0x000fea0003800200 */
.L_x_273:
        /* <DEDUP_REMOVED lines=10> */
[----:B-1----:R-:W-:-:S04]  /*5e60*/  FFMA R27, R10, R19, R25 ;  /* 0x000000130a1b7223 */ /* 0x002fc80000000019 */
[----:B------:R-:W0:Y:S02]  /*5e70*/  MUFU.RCP R6, R27 ;  /* 0x0000001b00067308 */ /* 0x000e240000001000 */
[----:B0-----:R-:W-:-:S04]  /*5e80*/  FFMA R3, -R27, R6, 1 ;  /* 0x3f8000001b037423 */ /* 0x001fc80000000106 */
[----:B------:R-:W-:Y:S01]  /*5e90*/  FFMA R3, R6, R3, R6 ;  /* 0x0000000306037223 */ /* 0x000fe20000000006 */
[----:B--2---:R-:W-:-:S04]  /*5ea0*/  FFMA R7, R11, R20, R0 ;  /* 0x000000140b077223 */ /* 0x004fc80000000000 */
[----:B------:R-:W-:-:S04]  /*5eb0*/  FFMA R0, R8, R21, R7 ;  /* 0x0000001508007223 */ /* 0x000fc80000000007 */
[----:B------:R-:W-:Y:S01]  /*5ec0*/  FFMA R7, R13, R22, R0 ;  /* 0x000000160d077223 */ /* 0x000fe20000000000 */
[----:B---3--:R-:W-:-:S03]  /*5ed0*/  FMUL R25, R25, R18 ;  /* 0x0000001219197220 */ /* 0x008fc60000400000 */
[----:B------:R-:W-:-:S04]  /*5ee0*/  FFMA R0, R38, R23, R7 ;  /* 0x0000001726007223 */ /* 0x000fc80000000007 */
[----:B------:R-:W-:-:S04]  /*5ef0*/  FFMA R0, R0, R19, R25 ;  /* 0x0000001300007223 */ /* 0x000fc80000000019 */
[----:B------:R-:W0:Y:S01]  /*5f00*/  FCHK P0, R0, R27 ;  /* 0x0000001b00007302 */ /* 0x000e220000000000 */
[----:B------:R-:W-:-:S04]  /*5f10*/  FFMA R6, R0, R3, RZ ;  /* 0x0000000300067223 */ /* 0x000fc800000000ff */
[----:B------:R-:W-:-:S04]  /*5f20*/  FFMA R7, -R27, R6, R0 ;  /* 0x000000061b077223 */ /* 0x000fc80000000100 */
[----:B------:R-:W-:Y:S01]  /*5f30*/  FFMA R3, R3, R7, R6 ;  /* 0x0000000703037223 */ /* 0x000fe20000000006 */
[----:B0-----:R-:W-:Y:S06]  /*5f40*/  @!P0 BRA `(.L_x_276) ;  /* 0x00000000000c8947 */ /* 0x001fec0003800000 */
[----:B------:R-:W-:Y:S02]  /*5f50*/  MOV R3, R27 ;  /* 0x0000001b00037202 */ /* 0x000fe40000000f00 */
[----:B------:R-:W-:-:S07]  /*5f60*/  MOV R25, 0x5f80 ;  /* 0x00005f8000197802 */ /* 0x000fce0000000f00 */
[----:B------:R-:W-:Y:S05]  /*5f70*/  CALL.REL.NOINC `($__internal_5_$__cuda_sm3x_div_rn_noftz_f32_slowpath) ;  /* 0x0000000c003c7944 */ /* 0x000fea0003c00000 */
.L_x_276:
[----:B------:R-:W-:Y:S05]  /*5f80*/  BSYNC.RECONVERGENT B0 ;  /* 0x0000000000007941 */ /* 0x000fea0003800200 */
.L_x_275:
[----:B------:R-:W2:Y:S01]  /*5f90*/  LDL.128 R20, [R17+0x30] ;  /* 0x0000300011147983 */ /* 0x000ea20000100c00 */
[----:B------:R-:W-:Y:S02]  /*5fa0*/  IADD3 R14, P0, PT, R14, UR11, RZ ;  /* 0x0000000b0e0e7c10 */ /* 0x000fe4000ff1e0ff */
[----:B------:R-:W-:Y:S02]  /*5fb0*/  IADD3 R18, P1, PT, R4, UR11, RZ ;  /* 0x0000000b04127c10 */ /* 0x000fe4000ff3e0ff */
[----:B------:R-:W-:Y:S02]  /*5fc0*/  IADD3.X R15, PT, PT, R15, UR8, RZ, P0, !PT ;  /* 0x000000080f0f7c10 */ /* 0x000fe400087fe4ff */
[----:B------:R-:W-:Y:S02]  /*5fd0*/  IADD3.X R19, PT, PT, R5, UR8, RZ, P1, !PT ;  /* 0x0000000805137c10 */ /* 0x000fe40008ffe4ff */
[----:B------:R-:W3:Y:S04]  /*5fe0*/  LDL.128 R4, [R17+0x40] ;  /* 0x0000400011047983 */ /* 0x000ee80000100c00 */
[----:B------:R0:W-:Y:S04]  /*5ff0*/  STG.E desc[UR20][R14.64], R3 ;  /* 0x000000030e007986 */ /* 0x0001e8000c101914 */
[----:B------:R-:W4:Y:S01]  /*6000*/  LDG.E R24, desc[UR20][R18.64] ;  /* 0x0000001412187981 */ /* 0x000f22000c1e1900 */
[----:B------:R-:W1:Y:S01]  /*6010*/  LDC R27, c[0x3][R16+0xa0] ;  /* 0x00c02800101b7b82 */ /* 0x000e620000000800 */
[----:B------:R-:W-:Y:S07]  /*6020*/  BSSY.RECONVERGENT B0, `(.L_x_277) ;  /* 0x0000016000007945 */ /* 0x000fee0003800200 */
[----:B------:R-:W1:Y:S02]  /*6030*/  LDC R25, c[0x3][R16+0x50] ;  /* 0x00c0140010197b82 */ /* 0x000e640000000800 */
[----:B-1----:R-:W-:Y:S01]  /*6040*/  FFMA R29, R10, R25, R27 ;  /* 0x000000190a1d7223 */ /* 0x002fe2000000001b */
[----:B--2---:R-:W-:-:S04]  /*6050*/  FMUL R0, R2, R21 ;  /* 0x0000001502007220 */ /* 0x004fc80000400000 */
[----:B------:R-:W-:Y:S02]  /*6060*/  FFMA R0, R9, R20, R0 ;  /* 0x0000001409007223 */ /* 0x000fe40000000000 */
[----:B------:R-:W0:Y:S02]  /*6070*/  MUFU.RCP R20, R29 ;  /* 0x0000001d00147308 */ /* 0x000e240000001000 */
[----:B------:R-:W-:-:S04]  /*6080*/  FFMA R21, R11, R22, R0 ;  /* 0x000000160b157223 */ /* 0x000fc80000000000 */
[----:B------:R-:W-:-:S04]  /*6090*/  FFMA R0, R8, R23, R21 ;  /* 0x0000001708007223 */ /* 0x000fc80000000015 */
[----:B---3--:R-:W-:Y:S01]  /*60a0*/  FFMA R21, R13, R4, R0 ;  /* 0x000000040d157223 */ /* 0x008fe20000000000 */
[----:B----4-:R-:W-:-:S03]  /*60b0*/  FMUL R27, R27, R24 ;  /* 0x000000181b1b7220 */ /* 0x010fc60000400000 */
[----:B------:R-:W-:Y:S01]  /*60c0*/  FFMA R0, R38, R5, R21 ;  /* 0x0000000526007223 */ /* 0x000fe20000000015 */
[----:B0-----:R-:W-:-:S03]  /*60d0*/  FFMA R3, -R29, R20, 1 ;  /* 0x3f8000001d037423 */ /* 0x001fc60000000114 */
[----:B------:R-:W-:Y:S01]  /*60e0*/  FFMA R0, R0, R25, R27 ;  /* 0x0000001900007223 */ /* 0x000fe2000000001b */
[----:B------:R-:W-:-:S03]  /*60f0*/  FFMA R3, R20, R3, R20 ;  /* 0x0000000314037223 */ /* 0x000fc60000000014 */
        /* <DEDUP_REMOVED lines=8> */
.L_x_278:
[----:B------:R-:W-:Y:S05]  /*6180*/  BSYNC.RECONVERGENT B0 ;  /* 0x0000000000007941 */ /* 0x000fea0003800200 */
.L_x_277:
        /* <DEDUP_REMOVED lines=18> */
[----:B------:R-:W-:-:S04]  /*62b0*/  FFMA R7, R13, R22, R0 ;  /* 0x000000160d077223 */ /* 0x000fc80000000000 */
[----:B------:R-:W-:Y:S01]  /*62c0*/  FFMA R0, R38, R23, R7 ;  /* 0x0000001726007223 */ /* 0x000fe20000000007 */
[----:B---3--:R-:W-:Y:S01]  /*62d0*/  FMUL R25, R25, R18 ;  /* 0x0000001219197220 */ /* 0x008fe20000400000 */
[----:B------:R-:W-:-:S03]  /*62e0*/  IADD3 R18, P1, PT, R14, UR11, RZ ;  /* 0x0000000b0e127c10 */ /* 0x000fc6000ff3e0ff */
[----:B------:R-:W-:Y:S01]  /*62f0*/  FFMA R0, R0, R19, R25 ;  /* 0x0000001300007223 */ /* 0x000fe20000000019 */
[----:B------:R-:W-:-:S03]  /*6300*/  IADD3.X R19, PT, PT, R15, UR8, RZ, P1, !PT ;  /* 0x000000080f137c10 */ /* 0x000fc60008ffe4ff */
        /* <DEDUP_REMOVED lines=8> */
.L_x_280:
[----:B------:R-:W-:Y:S05]  /*6390*/  BSYNC.RECONVERGENT B0 ;  /* 0x0000000000007941 */ /* 0x000fea0003800200 */
.L_x_279:
[----:B------:R-:W-:Y:S02]  /*63a0*/  IADD3 R4, P0, PT, R4, UR11, RZ ;  /* 0x0000000b04047c10 */ /* 0x000fe4000ff1e0ff */
[----:B------:R-:W-:Y:S02]  /*63b0*/  IADD3 R12, PT, PT, R12, 0x4, RZ ;  /* 0x000000040c0c7810 */ /* 0x000fe40007ffe0ff */
[----:B------:R-:W-:Y:S02]  /*63c0*/  IADD3.X R5, PT, PT, R5, UR8, RZ, P0, !PT ;  /* 0x0000000805057c10 */ /* 0x000fe400087fe4ff */
[----:B------:R-:W-:-:S03]  /*63d0*/  IADD3 R14, P0, PT, R4, UR11, RZ ;  /* 0x0000000b040e7c10 */ /* 0x000fc6000ff1e0ff */
[----:B------:R0:W-:Y:S01]  /*63e0*/  STG.E desc[UR20][R4.64], R3 ;  /* 0x0000000304007986 */ /* 0x0001e2000c101914 */
[----:B------:R-:W-:Y:S01]  /*63f0*/  IADD3.X R15, PT, PT, R5, UR8, RZ, P0, !PT ;  /* 0x00000008050f7c10 */ /* 0x000fe200087fe4ff */
[----:B------:R-:W-:Y:S08]  /*6400*/  BRA.U UP0, `(.L_x_281) ;  /* 0xfffffff500e87547 */ /* 0x000ff0000b83ffff */
.L_x_272:
        /* <DEDUP_REMOVED lines=12> */
.L_x_284:
[----:B0-----:R-:W2:Y:S04]  /*64d0*/  LDL R3, [R27+-0x8] ;  /* 0xfffff8001b037983 */ /* 0x001ea80000100800 */
[----:B------:R-:W3:Y:S04]  /*64e0*/  LDL R0, [R27+-0xc] ;  /* 0xfffff4001b007983 */ /* 0x000ee80000100800 */
[----:B------:R-:W4:Y:S04]  /*64f0*/  LDL R5, [R27+-0x4] ;  /* 0xfffffc001b057983 */ /* 0x000f280000100800 */
[----:B------:R-:W5:Y:S04]  /*6500*/  LDL R6, [R27] ;  /* 0x000000001b067983 */ /* 0x000f680000100800 */
[----:B------:R-:W5:Y:S04]  /*6510*/  LDL R7, [R27+0x4] ;  /* 0x000004001b077983 */ /* 0x000f680000100800 */
[----:B------:R-:W5:Y:S04]  /*6520*/  LDG.E R16, desc[UR20][R18.64] ;  /* 0x0000001412107981 */ /* 0x000f68000c1e1900 */
[----:B------:R-:W5:Y:S01]  /*6530*/  LDL R12, [R27+0x8] ;  /* 0x000008001b0c7983 */ /* 0x000f620000100800 */
[----:B------:R-:W0:Y:S01]  /*6540*/  LDC R21, c[0x3][R28] ;  /* 0x00c000001c157b82 */ /* 0x000e220000000800 */
[----:B------:R-:W-:Y:S07]  /*6550*/  BSSY.RECONVERGENT B0, `(.L_x_282) ;  /* 0x0000016000007945 */ /* 0x000fee0003800200 */
[----:B------:R-:W0:Y:S02]  /*6560*/  LDC R17, c[0x3][R26] ;  /* 0x00c000001a117b82 */ /* 0x000e240000000800 */
[----:B0-----:R-:W-:Y:S01]  /*6570*/  FFMA R23, R10, R17, R21 ;  /* 0x000000110a177223 */ /* 0x001fe20000000015 */
[----:B--2---:R-:W-:-:S03]  /*6580*/  FMUL R4, R2, R3 ;  /* 0x0000000302047220 */ /* 0x004fc60000400000 */
[----:B------:R-:W0:Y:S01]  /*6590*/  MUFU.RCP R3, R23 ;  /* 0x0000001700037308 */ /* 0x000e220000001000 */
[----:B---3--:R-:W-:-:S04]  /*65a0*/  FFMA R0, R9, R0, R4 ;  /* 0x0000000009007223 */ /* 0x008fc80000000004 */
[----:B----4-:R-:W-:-:S04]  /*65b0*/  FFMA R5, R11, R5, R0 ;  /* 0x000000050b057223 */ /* 0x010fc80000000000 */
[----:B-----5:R-:W-:-:S04]  /*65c0*/  FFMA R6, R8, R6, R5 ;  /* 0x0000000608067223 */ /* 0x020fc80000000005 */
[----:B------:R-:W-:Y:S01]  /*65d0*/  FFMA R7, R13, R7, R6 ;  /* 0x000000070d077223 */ /* 0x000fe20000000006 */
[----:B0-----:R-:W-:Y:S01]  /*65e0*/  FFMA R4, -R23, R3, 1 ;  /* 0x3f80000017047423 */ /* 0x001fe20000000103 */
[----:B------:R-:W-:-:S03]  /*65f0*/  FMUL R21, R21, R16 ;  /* 0x0000001015157220 */ /* 0x000fc60000400000 */
[----:B------:R-:W-:Y:S01]  /*6600*/  FFMA R3, R3, R4, R3 ;  /* 0x0000000403037223 */ /* 0x000fe20000000003 */
        /* <DEDUP_REMOVED lines=10> */
.L_x_283:
[----:B------:R-:W-:Y:S05]  /*66b0*/  BSYNC.RECONVERGENT B0 ;  /* 0x0000000000007941 */ /* 0x000fea0003800200 */
.L_x_282:
        /* <DEDUP_REMOVED lines=14> */
        .weak           $__internal_3_$__cuda_sm20_rcp_rn_f32_slowpath
        .type           $__internal_3_$__cuda_sm20_rcp_rn_f32_slowpath,@function
        .size           $__internal_3_$__cuda_sm20_rcp_rn_f32_slowpath,($__internal_4_$__cuda_sm20_sqrt_rn_f32_slowpath - $__internal_3_$__cuda_sm20_rcp_rn_f32_slowpath)
$__internal_3_$__cuda_sm20_rcp_rn_f32_slowpath:
        /* <DEDUP_REMOVED lines=15> */
.L_x_286:
        /* <DEDUP_REMOVED lines=21> */
[----:B------:R-:W-:-:S04]  /*69e0*/  LOP3.LUT P3, RZ, R76, 0x2, RZ, 0xc0, !PT ;  /* 0x000000024cff7812 */ /* 0x000fc8000786c0ff */
[----:B------:R-:W-:Y:S02]  /*69f0*/  PLOP3.LUT P1, PT, P1, P2, P3, 0xe0, 0x0 ;  /* 0x000000000000781c */ /* 0x000fe40000f25c30 */
[----:B------:R-:W-:Y:S02]  /*6a00*/  LOP3.LUT P2, RZ, R2, 0x7fffff, RZ, 0xc0, !PT ;  /* 0x007fffff02ff7812 */ /* 0x000fe4000784c0ff */
[----:B------:R-:W-:-:S04]  /*6a10*/  SEL R0, RZ, 0x1, !P1 ;  /* 0x00000001ff007807 */ /* 0x000fc80004800000 */
[----:B------:R-:W-:-:S04]  /*6a20*/  IADD3 R0, PT, PT, -R0, RZ, RZ ;  /* 0x000000ff00007210 */ /* 0x000fc80007ffe1ff */
[----:B------:R-:W-:Y:S02]  /*6a30*/  ISETP.GE.AND P1, PT, R0, RZ, PT ;  /* 0x000000ff0000720c */ /* 0x000fe40003f26270 */
[----:B------:R-:W-:-:S04]  /*6a40*/  IADD3 R0, PT, PT, R77, -0xfc, RZ ;  /* 0xffffff044d007810 */ /* 0x000fc80007ffe0ff */
[----:B------:R-:W-:-:S07]  /*6a50*/  SHF.R.U32.HI R3, RZ, R0, R3 ;  /* 0x00000000ff037219 */ /* 0x000fce0000011603 */
[----:B------:R-:W-:-:S04]  /*6a60*/  @!P1 IADD3 R3, PT, PT, R3, 0x1, RZ ;  /* 0x0000000103039810 */ /* 0x000fc80007ffe0ff */
[----:B------:R-:W-:-:S04]  /*6a70*/  @!P2 SHF.L.U32 R3, R3, 0x1, RZ ;  /* 0x000000010303a819 */ /* 0x000fc800000006ff */
[----:B------:R-:W-:Y:S01]  /*6a80*/  LOP3.LUT R3, R3, 0x80000000, R2, 0xf8, !PT ;  /* 0x8000000003037812 */ /* 0x000fe200078ef802 */
[----:B------:R-:W-:Y:S06]  /*6a90*/  BRA `(.L_x_287) ;  /* 0x0000000000047947 */ /* 0x000fec0003800000 */
.L_x_288:
[----:B------:R0:W1:Y:S02]  /*6aa0*/  MUFU.RCP R3, R2 ;  /* 0x0000000200037308 */ /* 0x0000640000001000 */
.L_x_287:
[----:B------:R-:W-:Y:S05]  /*6ab0*/  BSYNC.RECONVERGENT B0 ;  /* 0x0000000000007941 */ /* 0x000fea0003800200 */
.L_x_285:
[----:B-1----:R-:W-:Y:S01]  /*6ac0*/  MOV R0, R3 ;  /* 0x0000000300007202 */ /* 0x002fe20000000f00 */
[----:B------:R-:W-:Y:S01]  /*6ad0*/  HFMA2 R3, -RZ, RZ, 0, 0 ;  /* 0x00000000ff037431 */ /* 0x000fe200000001ff */
[----:B0-----:R-:W-:-:S04]  /*6ae0*/  MOV R2, R75 ;  /* 0x0000004b00027202 */ /* 0x001fc80000000f00 */
[----:B------:R-:W-:Y:S05]  /*6af0*/  RET.REL.NODEC R2 `(_Z11TVdenoise3dPfPKf) ;  /* 0xffffff9402407950 */ /* 0x000fea0003c3ffff */
        .weak           $__internal_4_$__cuda_sm20_sqrt_rn_f32_slowpath
        .type           $__internal_4_$__cuda_sm20_sqrt_rn_f32_slowpath,@function
        .size           $__internal_4_$__cuda_sm20_sqrt_rn_f32_slowpath,($__internal_5_$__cuda_sm3x_div_rn_noftz_f32_slowpath - $__internal_4_$__cuda_sm20_sqrt_rn_f32_slowpath)
$__internal_4_$__cuda_sm20_sqrt_rn_f32_slowpath:
        /* <DEDUP_REMOVED lines=13> */
[----:B------:R-:W-:Y:S01]  /*6bd0*/  @P1 FMUL.FTZ R70, R2, 0.5 ;  /* 0x3f00000002461820 */ /* 0x000fe20000410000 */
[----:B------:R-:W-:Y:S02]  /*6be0*/  @!P1 MOV R2, R0 ;  /* 0x0000000000029202 */ /* 0x000fe40000000f00 */
[----:B------:R-:W-:-:S04]  /*6bf0*/  @P1 FADD.FTZ R37, -R36, -RZ ;  /* 0x800000ff24251221 */ /* 0x000fc80000010100 */
[----:B------:R-:W-:-:S04]  /*6c00*/  @P1 FFMA R37, R36, R37, R3 ;  /* 0x0000002524251223 */ /* 0x000fc80000000003 */
[----:B------:R-:W-:-:S04]  /*6c10*/  @P1 FFMA R37, R37, R70, R36 ;  /* 0x0000004625251223 */ /* 0x000fc80000000024 */
[----:B------:R-:W-:-:S07]  /*6c20*/  @P1 FMUL.FTZ R2, R37, 2.3283064365386962891e-10 ;  /* 0x2f80000025021820 */ /* 0x000fce0000410000 */
.L_x_289:
[----:B------:R-:W-:Y:S01]  /*6c30*/  HFMA2 R3, -RZ, RZ, 0, 0 ;  /* 0x00000000ff037431 */ /* 0x000fe200000001ff */
[----:B------:R-:W-:Y:S02]  /*6c40*/  MOV R0, R2 ;  /* 0x0000000200007202 */ /* 0x000fe40000000f00 */
[----:B------:R-:W-:-:S04]  /*6c50*/  MOV R2, R73 ;  /* 0x0000004900027202 */ /* 0x000fc80000000f00 */
[----:B------:R-:W-:Y:S05]  /*6c60*/  RET.REL.NODEC R2 `(_Z11TVdenoise3dPfPKf) ;  /* 0xffffff9002e47950 */ /* 0x000fea0003c3ffff */
        .weak           $__internal_5_$__cuda_sm3x_div_rn_noftz_f32_slowpath
        .type           $__internal_5_$__cuda_sm3x_div_rn_noftz_f32_slowpath,@function
        .size           $__internal_5_$__cuda_sm3x_div_rn_noftz_f32_slowpath,(.L_x_307 - $__internal_5_$__cuda_sm3x_div_rn_noftz_f32_slowpath)
$__internal_5_$__cuda_sm3x_div_rn_noftz_f32_slowpath:
        /* <DEDUP_REMOVED lines=27> */
[----:B------:R-:W-:Y:S02]  /*6e20*/  ISETP.GE.AND P0, PT, R21, RZ, PT ;  /* 0x000000ff1500720c */ /* 0x000fe40003f06270 */
[----:B------:R-:W-:-:S11]  /*6e30*/  ISETP.GE.AND P1, PT, R22, RZ, PT ;  /* 0x000000ff1600720c */ /* 0x000fd60003f26270 */
[----:B------:R-:W-:Y:S01]  /*6e40*/  @P0 MOV R20, RZ ;  /* 0x000000ff00140202 */ /* 0x000fe20000000f00 */
[----:B------:R-:W-:Y:S01]  /*6e50*/  @!P0 FFMA R0, R0, 1.84467440737095516160e+19, RZ ;  /* 0x5f80000000008823 */ /* 0x000fe200000000ff */
[----:B------:R-:W-:Y:S01]  /*6e60*/  @!P0 MOV R20, 0xffffffc0 ;  /* 0xffffffc000148802 */ /* 0x000fe20000000f00 */
[----:B------:R-:W-:-:S03]  /*6e70*/  @!P1 FFMA R3, R3, 1.84467440737095516160e+19, RZ ;  /* 0x5f80000003039823 */ /* 0x000fc600000000ff */
[----:B------:R-:W-:-:S07]  /*6e80*/  @!P1 IADD3 R20, PT, PT, R20, 0x40, RZ ;  /* 0x0000004014149810 */ /* 0x000fce0007ffe0ff */
.L_x_291:
[----:B------:R-:W-:Y:S01]  /*6e90*/  LEA R22, R30, 0xc0800000, 0x17 ;  /* 0xc08000001e167811 */ /* 0x000fe200078eb8ff */
[----:B------:R-:W-:Y:S03]  /*6ea0*/  BSSY.RECONVERGENT B2, `(.L_x_296) ;  /* 0x0000036000027945 */ /* 0x000fe60003800200 */
[----:B------:R-:W-:Y:S02]  /*6eb0*/  IADD3 R22, PT, PT, -R22, R3, RZ ;  /* 0x0000000316167210 */ /* 0x000fe40007ffe1ff */
[----:B------:R-:W-:Y:S02]  /*6ec0*/  IADD3 R3, PT, PT, R24, -0x7f, RZ ;  /* 0xffffff8118037810 */ /* 0x000fe40007ffe0ff */
[----:B------:R-:W0:Y:S01]  /*6ed0*/  MUFU.RCP R21, R22 ;  /* 0x0000001600157308 */ /* 0x000e220000001000 */
[----:B------:R-:W-:Y:S02]  /*6ee0*/  FADD.FTZ R23, -R22, -RZ ;  /* 0x800000ff16177221 */ /* 0x000fe40000010100 */
[C---:B------:R-:W-:Y:S01]  /*6ef0*/  IMAD R0, R3.reuse, -0x800000, R0 ;  /* 0xff80000003007824 */ /* 0x040fe200078e0200 */
        /* <DEDUP_REMOVED lines=22> */
[-CC-:B------:R-:W-:Y:S01]  /*7060*/  FFMA.RZ R0, R32, R24.reuse, R29.reuse ;  /* 0x0000001820007223 */ /* 0x180fe2000000c01d */
[----:B------:R-:W-:Y:S01]  /*7070*/  IADD3 R23, PT, PT, R22, 0x20, RZ ;  /* 0x0000002016177810 */ /* 0x000fe20007ffe0ff */
[-CC-:B------:R-:W-:Y:S01]  /*7080*/  FFMA.RM R3, R32, R24.reuse, R29.reuse ;  /* 0x0000001820037223 */ /* 0x180fe2000000401d */
[----:B------:R-:W-:Y:S02]  /*7090*/  ISETP.NE.AND P2, PT, R22, RZ, PT ;  /* 0x000000ff1600720c */ /* 0x000fe40003f45270 */
[----:B------:R-:W-:Y:S01]  /*70a0*/  LOP3.LUT R20, R0, 0x7fffff, RZ, 0xc0, !PT ;  /* 0x007fffff00147812 */ /* 0x000fe200078ec0ff */
[----:B------:R-:W-:Y:S01]  /*70b0*/  FFMA.RP R0, R32, R24, R29 ;  /* 0x0000001820007223 */ /* 0x000fe2000000801d */
[----:B------:R-:W-:Y:S02]  /*70c0*/  ISETP.NE.AND P1, PT, R22, RZ, PT ;  /* 0x000000ff1600720c */ /* 0x000fe40003f25270 */
[----:B------:R-:W-:Y:S02]  /*70d0*/  LOP3.LUT R20, R20, 0x800000, RZ, 0xfc, !PT ;  /* 0x0080000014147812 */ /* 0x000fe400078efcff */
[----:B------:R-:W-:-:S02]  /*70e0*/  IADD3 R22, PT, PT, -R22, RZ, RZ ;  /* 0x000000ff16167210 */ /* 0x000fc40007ffe1ff */
[----:B------:R-:W-:Y:S02]  /*70f0*/  SHF.L.U32 R23, R20, R23, RZ ;  /* 0x0000001714177219 */ /* 0x000fe400000006ff */
[----:B------:R-:W-:Y:S02]  /*7100*/  FSETP.NEU.FTZ.AND P0, PT, R0, R3, PT ;  /* 0x000000030000720b */ /* 0x000fe40003f1d000 */
[----:B------:R-:W-:Y:S02]  /*7110*/  SEL R3, R22, RZ, P2 ;  /* 0x000000ff16037207 */ /* 0x000fe40001000000 */
[----:B------:R-:W-:Y:S02]  /*7120*/  ISETP.NE.AND P1, PT, R23, RZ, P1 ;  /* 0x000000ff1700720c */ /* 0x000fe40000f25270 */
[----:B------:R-:W-:Y:S02]  /*7130*/  SHF.R.U32.HI R3, RZ, R3, R20 ;  /* 0x00000003ff037219 */ /* 0x000fe40000011614 */
[----:B------:R-:W-:-:S02]  /*7140*/  PLOP3.LUT P0, PT, P0, P1, PT, 0xf8, 0x8f ;  /* 0x00000000008f781c */ /* 0x000fc40000703f70 */
[----:B------:R-:W-:Y:S02]  /*7150*/  SHF.R.U32.HI R23, RZ, 0x1, R3 ;  /* 0x00000001ff177819 */ /* 0x000fe40000011603 */
[----:B------:R-:W-:-:S04]  /*7160*/  SEL R0, RZ, 0x1, !P0 ;  /* 0x00000001ff007807 */ /* 0x000fc80004000000 */
[----:B------:R-:W-:-:S04]  /*7170*/  LOP3.LUT R0, R0, 0x1, R23, 0xf8, !PT ;  /* 0x0000000100007812 */ /* 0x000fc800078ef817 */
[----:B------:R-:W-:-:S04]  /*7180*/  LOP3.LUT R0, R0, R3, RZ, 0xc0, !PT ;  /* 0x0000000300007212 */ /* 0x000fc800078ec0ff */
[----:B------:R-:W-:-:S04]  /*7190*/  IADD3 R0, PT, PT, R23, R0, RZ ;  /* 0x0000000017007210 */ /* 0x000fc80007ffe0ff */
[----:B------:R-:W-:Y:S01]  /*71a0*/  LOP3.LUT R21, R0, R21, RZ, 0xfc, !PT ;  /* 0x0000001500157212 */ /* 0x000fe200078efcff */
[----:B------:R-:W-:Y:S06]  /*71b0*/  BRA `(.L_x_299) ;  /* 0x0000000000107947 */ /* 0x000fec0003800000 */
.L_x_298:
[----:B------:R-:W-:-:S04]  /*71c0*/  LOP3.LUT R21, R21, 0x80000000, RZ, 0xc0, !PT ;  /* 0x8000000015157812 */ /* 0x000fc800078ec0ff */
[----:B------:R-:W-:Y:S01]  /*71d0*/  LOP3.LUT R21, R21, 0x7f800000, RZ, 0xfc, !PT ;  /* 0x7f80000015157812 */ /* 0x000fe200078efcff */
[----:B------:R-:W-:Y:S06]  /*71e0*/  BRA `(.L_x_299) ;  /* 0x0000000000047947 */ /* 0x000fec0003800000 */
.L_x_297:
[----:B------:R-:W-:-:S07]  /*71f0*/  LEA R21, R3, R21, 0x17 ;  /* 0x0000001503157211 */ /* 0x000fce00078eb8ff */
.L_x_299:
[----:B------:R-:W-:Y:S05]  /*7200*/  BSYNC.RECONVERGENT B2 ;  /* 0x0000000000027941 */ /* 0x000fea0003800200 */
.L_x_296:
[----:B------:R-:W-:Y:S05]  /*7210*/  BRA `(.L_x_300) ;  /* 0x0000000000207947 */ /* 0x000fea0003800000 */
.L_x_295:
[----:B------:R-:W-:-:S04]  /*7220*/  LOP3.LUT R0, R3, 0x80000000, R0, 0x48, !PT ;  /* 0x8000000003007812 */ /* 0x000fc800078e4800 */
[----:B------:R-:W-:Y:S01]  /*7230*/  LOP3.LUT R21, R0, 0x7f800000, RZ, 0xfc, !PT ;  /* 0x7f80000000157812 */ /* 0x000fe200078efcff */
[----:B------:R-:W-:Y:S06]  /*7240*/  BRA `(.L_x_300) ;  /* 0x0000000000147947 */ /* 0x000fec0003800000 */
.L_x_294:
[----:B------:R-:W-:Y:S01]  /*7250*/  LOP3.LUT R21, R3, 0x80000000, R0, 0x48, !PT ;  /* 0x8000000003157812 */ /* 0x000fe200078e4800 */
[----:B------:R-:W-:Y:S06]  /*7260*/  BRA `(.L_x_300) ;  /* 0x00000000000c7947 */ /* 0x000fec0003800000 */
.L_x_293:
[----:B------:R-:W0:Y:S01]  /*7270*/  MUFU.RSQ R21, -QNAN ;  /* 0xffc0000000157908 */ /* 0x000e220000001400 */
[----:B------:R-:W-:Y:S05]  /*7280*/  BRA `(.L_x_300) ;  /* 0x0000000000047947 */ /* 0x000fea0003800000 */
.L_x_292:
[----:B------:R-:W-:-:S07]  /*7290*/  FADD.FTZ R21, R0, R3 ;  /* 0x0000000300157221 */ /* 0x000fce0000010000 */
.L_x_300:
[----:B------:R-:W-:Y:S05]  /*72a0*/  BSYNC.RECONVERGENT B1 ;  /* 0x0000000000017941 */ /* 0x000fea0003800200 */
.L_x_290:
[----:B0-----:R-:W-:Y:S01]  /*72b0*/  MOV R3, R21 ;  /* 0x0000001500037202 */ /* 0x001fe20000000f00 */
[----:B------:R-:W-:Y:S01]  /*72c0*/  HFMA2 R21, -RZ, RZ, 0, 0 ;  /* 0x00000000ff157431 */ /* 0x000fe200000001ff */
[----:B------:R-:W-:-:S04]  /*72d0*/  MOV R20, R25 ;  /* 0x0000001900147202 */ /* 0x000fc80000000f00 */
[----:B------:R-:W-:Y:S05]  /*72e0*/  RET.REL.NODEC R20 `(_Z11TVdenoise3dPfPKf) ;  /* 0xffffff8c14447950 */ /* 0x000fea0003c3ffff */
.L_x_301:
        /* <DEDUP_REMOVED lines=9> */
.L_x_307:


//--------------------- .nv.shared.reserved.0     --------------------------
	.section	.nv.shared.reserved.0,"aw",@nobits
	.weak		__nv_reservedSMEM_offset_0_alias
	.size		__nv_reservedSMEM_offset_0_alias, 0, 64
	.other		__nv_reservedSMEM_offset_0_alias,@"STO_CUDA_RESERVED_SHARED STV_DEFAULT"
__nv_reservedSMEM_offset_0_alias:
	.zero		0
	.zero		64


//--------------------- .nv.constant0._Z16TVdenoise3d_fastPfPKf --------------------------
	.section	.nv.constant0._Z16TVdenoise3d_fastPfPKf,"a",@progbits
	.sectionflags	@""
	.align	4
.nv.constant0._Z16TVdenoise3d_fastPfPKf:
	.zero		912


//--------------------- .nv.constant0._Z11TVdenoise3dPfPKf --------------------------
	.section	.nv.constant0._Z11TVdenoise3dPfPKf,"a",@progbits
	.sectionflags	@""
	.align	4
.nv.constant0._Z11TVdenoise3dPfPKf:
	.zero		912


//--------------------- SYMBOLS --------------------------

	.type		.nv.reservedSmem.offset0,@object
	.size		.nv.reservedSmem.offset0,0x4
